	.headerflags	@"EF_CUDA_TEXMODE_UNIFIED EF_CUDA_64BIT_ADDRESS EF_CUDA_SM86 EF_CUDA_VIRTUAL_SM(EF_CUDA_SM86)"
	.elftype	@"ET_EXEC"


//--------------------- .nv.info                  --------------------------
	.section	.nv.info,"",@"SHT_CUDA_INFO"
	.align	4


	//----- nvinfo : EIATTR_REGCOUNT
	.align		4
        /*0000*/ 	.byte	0x04, 0x2f
        /*0002*/ 	.short	(.L_1 - .L_0)
	.align		4
.L_0:
        /*0004*/ 	.word	index@(triton_mm)
        /*0008*/ 	.word	0x000000f4


	//----- nvinfo : EIATTR_MAX_STACK_SIZE
	.align		4
.L_1:
        /*000c*/ 	.byte	0x04, 0x23
        /*000e*/ 	.short	(.L_3 - .L_2)
	.align		4
.L_2:
        /*0010*/ 	.word	index@(triton_mm)
        /*0014*/ 	.word	0x00000000


	//----- nvinfo : EIATTR_MIN_STACK_SIZE
	.align		4
.L_3:
        /*0018*/ 	.byte	0x04, 0x12
        /*001a*/ 	.short	(.L_5 - .L_4)
	.align		4
.L_4:
        /*001c*/ 	.word	index@(triton_mm)
        /*0020*/ 	.word	0x00000000


	//----- nvinfo : EIATTR_FRAME_SIZE
	.align		4
.L_5:
        /*0024*/ 	.byte	0x04, 0x11
        /*0026*/ 	.short	(.L_7 - .L_6)
	.align		4
.L_6:
        /*0028*/ 	.word	index@(triton_mm)
        /*002c*/ 	.word	0x00000000
.L_7:


//--------------------- .nv.info.triton_mm        --------------------------
	.section	.nv.info.triton_mm,"",@"SHT_CUDA_INFO"
	.align	4


	//----- nvinfo : EIATTR_CUDA_API_VERSION
	.align		4
        /*0000*/ 	.byte	0x04, 0x37
        /*0002*/ 	.short	(.L_9 - .L_8)
.L_8:
        /*0004*/ 	.word	0x0000007b


	//----- nvinfo : EIATTR_SW2861232_WAR
	.align		4
.L_9:
        /*0008*/ 	.byte	0x01, 0x35
	.zero		2


	//----- nvinfo : EIATTR_PARAM_CBANK
	.align		4
        /*000c*/ 	.byte	0x04, 0x0a
        /*000e*/ 	.short	(.L_11 - .L_10)
	.align		4
.L_10:
        /*0010*/ 	.word	index@(.nv.constant0.triton_mm)
        /*0014*/ 	.short	0x0160
        /*0016*/ 	.short	0x001c


	//----- nvinfo : EIATTR_CBANK_PARAM_SIZE
	.align		4
.L_11:
        /*0018*/ 	.byte	0x03, 0x19
        /*001a*/ 	.short	0x001c


	//----- nvinfo : EIATTR_KPARAM_INFO
	.align		4
        /*001c*/ 	.byte	0x04, 0x17
        /*001e*/ 	.short	(.L_13 - .L_12)
.L_12:
        /*0020*/ 	.word	0x00000000
        /*0024*/ 	.short	0x0003
        /*0026*/ 	.short	0x0018
        /*0028*/ 	.byte	0x00, 0xf0, 0x11, 0x00


	//----- nvinfo : EIATTR_KPARAM_INFO
	.align		4
.L_13:
        /*002c*/ 	.byte	0x04, 0x17
        /*002e*/ 	.short	(.L_15 - .L_14)
.L_14:
        /*0030*/ 	.word	0x00000000
        /*0034*/ 	.short	0x0002
        /*0036*/ 	.short	0x0010
        /*0038*/ 	.byte	0x00, 0xf0, 0x21, 0x00


	//----- nvinfo : EIATTR_KPARAM_INFO
	.align		4
.L_15:
        /*003c*/ 	.byte	0x04, 0x17
        /*003e*/ 	.short	(.L_17 - .L_16)
.L_16:
        /*0040*/ 	.word	0x00000000
        /*0044*/ 	.short	0x0001
        /*0046*/ 	.short	0x0008
        /*0048*/ 	.byte	0x00, 0xf0, 0x21, 0x00


	//----- nvinfo : EIATTR_KPARAM_INFO
	.align		4
.L_17:
        /*004c*/ 	.byte	0x04, 0x17
        /*004e*/ 	.short	(.L_19 - .L_18)
.L_18:
        /*0050*/ 	.word	0x00000000
        /*0054*/ 	.short	0x0000
        /*0056*/ 	.short	0x0000
        /*0058*/ 	.byte	0x00, 0xf0, 0x21, 0x00


	//----- nvinfo : EIATTR_MAXREG_COUNT
	.align		4
.L_19:
        /*005c*/ 	.byte	0x03, 0x1b
        /*005e*/ 	.short	0x00ff


	//----- nvinfo : EIATTR_EXIT_INSTR_OFFSETS
	.align		4
        /*0060*/ 	.byte	0x04, 0x1c
        /*0062*/ 	.short	(.L_21 - .L_20)


	//   ....[0]....
.L_20:
        /*0064*/ 	.word	0x00000030


	//   ....[1]....
        /*0068*/ 	.word	0x0000a330


	//   ....[2]....
        /*006c*/ 	.word	0x0000a380


	//----- nvinfo : EIATTR_MAX_THREADS
	.align		4
.L_21:
        /*0070*/ 	.byte	0x04, 0x05
        /*0072*/ 	.short	(.L_23 - .L_22)
.L_22:
        /*0074*/ 	.word	0x00000100
        /*0078*/ 	.word	0x00000001
        /*007c*/ 	.word	0x00000001
.L_23:


//--------------------- .nv.rel.action            --------------------------
	.section	.nv.rel.action,"",@"SHT_CUDA_RELOCINFO"
	.align	8
	.sectionentsize	8
        /*0000*/ 	.byte	0x73, 0x00, 0x00, 0x00, 0x00, 0x00, 0x00, 0x00, 0x00, 0x00, 0x00, 0x11, 0x25, 0x00, 0x05, 0x36


//--------------------- .nv.constant0.triton_mm   --------------------------
	.section	.nv.constant0.triton_mm,"a",@progbits
	.align	4
.nv.constant0.triton_mm:
	.zero		380


//--------------------- .text.triton_mm           --------------------------
	.section	.text.triton_mm,"ax",@progbits
	.sectionflags	@"SHF_BARRIERS=1"
	.sectioninfo	@"SHI_REGISTERS=244"
	.align	128
        .global         triton_mm
        .type           triton_mm,@function
        .size           triton_mm,(.L_x_3 - triton_mm)
        .other          triton_mm,@"STO_CUDA_ENTRY STV_DEFAULT"
triton_mm:
.text.triton_mm:
[----:B------:R-:W-:-:S02]  /*0000*/  MOV R1, c[0x0][0x28] ;  /* 0x00000a0000017a02 */ /* 0x000fc40000000f00 */
[----:B------:R-:W-:-:S04]  /*0010*/  MOV R0, c[0x0][0x178] ;  /* 0x00005e0000007a02 */ /* 0x000fc80000000f00 */
[----:B------:R-:W-:-:S13]  /*0020*/  LOP3.LUT P0, RZ, R0, 0xffffff, RZ, 0xc0, !PT ;  /* 0x00ffffff00ff7812 */ /* 0x000fda000780c0ff */
[----:B------:R-:W-:Y:S05]  /*0030*/  @!P0 EXIT ;  /* 0x000000000000894d */ /* 0x000fea0003800000 */
[----:B------:R-:W1:Y:S01]  /*0040*/  S2R R9, SR_CTAID.X ;  /* 0x0000000000097919 */ /* 0x000e620000002500 */
[----:B------:R-:W-:Y:S01]  /*0050*/  IADD3 R0, R0, 0x7f, RZ ;  /* 0x0000007f00007810 */ /* 0x000fe20007ffe0ff */
[----:B------:R-:W-:Y:S01]  /*0060*/  ULDC.64 UR4, c[0x0][0x118] ;  /* 0x0000460000047ab9 */ /* 0x000fe20000000a00 */
[----:B------:R-:W-:Y:S01]  /*0070*/  IABS R13, c[0x0][0x178] ;  /* 0x00005e00000d7a13 */ /* 0x000fe20000000000 */
[----:B------:R-:W2:Y:S01]  /*0080*/  S2R R58, SR_TID.X ;  /* 0x00000000003a7919 */ /* 0x000ea20000002100 */
[----:B------:R-:W-:Y:S01]  /*0090*/  SHF.R.S32.HI R3, RZ, 0x1f, R0 ;  /* 0x0000001fff037819 */ /* 0x000fe20000011400 */
[----:B------:R-:W-:Y:S01]  /*00a0*/  CS2R R32, SRZ ;  /* 0x0000000000207805 */ /* 0x000fe2000001ff00 */
[----:B------:R-:W-:Y:S01]  /*00b0*/  MOV R56, RZ ;  /* 0x000000ff00387202 */ /* 0x000fe20000000f00 */
[----:B------:R-:W-:Y:S01]  /*00c0*/  CS2R R34, SRZ ;  /* 0x0000000000227805 */ /* 0x000fe2000001ff00 */
[----:B------:R-:W-:Y:S01]  /*00d0*/  LEA.HI R3, R3, R0, RZ, 0x7 ;  /* 0x0000000003037211 */ /* 0x000fe200078f38ff */
[----:B------:R-:W-:Y:S01]  /*00e0*/  CS2R R64, SRZ ;  /* 0x0000000000407805 */ /* 0x000fe2000001ff00 */
        /* <DEDUP_REMOVED lines=13> */
[----:B-1----:R-:W-:Y:S01]  /*01c0*/  SHF.R.S32.HI R2, RZ, 0x1f, R9 ;  /* 0x0000001fff027819 */ /* 0x002fe20000011409 */
[----:B------:R-:W-:Y:S01]  /*01d0*/  CS2R R84, SRZ ;  /* 0x0000000000547805 */ /* 0x000fe2000001ff00 */
[----:B------:R-:W-:Y:S01]  /*01e0*/  ISETP.GE.AND P2, PT, R9, RZ, PT ;  /* 0x000000ff0900720c */ /* 0x000fe20003f46270 */
[----:B------:R-:W-:Y:S01]  /*01f0*/  CS2R R86, SRZ ;  /* 0x0000000000567805 */ /* 0x000fe2000001ff00 */
[-C--:B------:R-:W-:Y:S01]  /*0200*/  LEA.HI R4, R2, R9.reuse, RZ, 0x4 ;  /* 0x0000000902047211 */ /* 0x080fe200078f20ff */
[----:B------:R-:W-:Y:S01]  /*0210*/  CS2R R92, SRZ ;  /* 0x00000000005c7805 */ /* 0x000fe2000001ff00 */
[----:B--2---:R-:W-:Y:S01]  /*0220*/  SHF.L.U32 R57, R58, 0x2, RZ ;  /* 0x000000023a397819 */ /* 0x004fe200000006ff */
[----:B------:R-:W-:Y:S01]  /*0230*/  CS2R R94, SRZ ;  /* 0x00000000005e7805 */ /* 0x000fe2000001ff00 */
[----:B------:R-:W-:Y:S01]  /*0240*/  SHF.R.S32.HI R2, RZ, 0x4, R4 ;  /* 0x00000004ff027819 */ /* 0x000fe20000011404 */
[----:B------:R-:W-:Y:S01]  /*0250*/  CS2R R96, SRZ ;  /* 0x0000000000607805 */ /* 0x000fe2000001ff00 */
[----:B------:R-:W-:Y:S01]  /*0260*/  LOP3.LUT R4, R4, 0xfffffff0, RZ, 0xc0, !PT ;  /* 0xfffffff004047812 */ /* 0x000fe200078ec0ff */
[----:B------:R-:W-:Y:S01]  /*0270*/  CS2R R98, SRZ ;  /* 0x0000000000627805 */ /* 0x000fe2000001ff00 */
[----:B------:R-:W-:Y:S01]  /*0280*/  SHF.L.U32 R0, R2, 0x3, RZ ;  /* 0x0000000302007819 */ /* 0x000fe200000006ff */
[----:B------:R-:W-:Y:S01]  /*0290*/  CS2R R104, SRZ ;  /* 0x0000000000687805 */ /* 0x000fe2000001ff00 */
[----:B------:R-:W-:Y:S01]  /*02a0*/  IADD3 R4, -R4, R9, RZ ;  /* 0x0000000904047210 */ /* 0x000fe20007ffe1ff */
[----:B------:R-:W-:Y:S01]  /*02b0*/  CS2R R106, SRZ ;  /* 0x00000000006a7805 */ /* 0x000fe2000001ff00 */
[----:B------:R-:W-:Y:S01]  /*02c0*/  LEA.HI.SX32 R3, R3, -R0, 0x19 ;  /* 0x8000000003037211 */ /* 0x000fe200078fcaff */
[----:B------:R-:W-:Y:S01]  /*02d0*/  CS2R R108, SRZ ;  /* 0x00000000006c7805 */ /* 0x000fe2000001ff00 */
[----:B------:R-:W-:Y:S01]  /*02e0*/  IABS R10, R4 ;  /* 0x00000004000a7213 */ /* 0x000fe20000000000 */
[----:B------:R-:W-:Y:S01]  /*02f0*/  CS2R R110, SRZ ;  /* 0x00000000006e7805 */ /* 0x000fe2000001ff00 */
[----:B------:R-:W-:-:S02]  /*0300*/  IMNMX R5, R3, 0x8, PT ;  /* 0x0000000803057817 */ /* 0x000fc40003800200 */
[----:B------:R-:W-:Y:S02]  /*0310*/  LOP3.LUT R55, R57, 0x1c, RZ, 0xc0, !PT ;  /* 0x0000001c39377812 */ /* 0x000fe400078ec0ff */
[-C--:B------:R-:W-:Y:S02]  /*0320*/  IABS R11, R5.reuse ;  /* 0x00000005000b7213 */ /* 0x080fe40000000000 */
[----:B------:R-:W-:Y:S02]  /*0330*/  LOP3.LUT R4, R4, R5, RZ, 0x3c, !PT ;  /* 0x0000000504047212 */ /* 0x000fe400078e3cff */
[----:B------:R-:W1:Y:S01]  /*0340*/  I2F.RP R6, R11 ;  /* 0x0000000b00067306 */ /* 0x000e620000209400 */
[----:B------:R-:W-:Y:S02]  /*0350*/  SHF.L.U32 R38, R55, 0x2, RZ ;  /* 0x0000000237267819 */ /* 0x000fe400000006ff */
[----:B------:R-:W-:Y:S02]  /*0360*/  ISETP.GE.AND P4, PT, R4, RZ, PT ;  /* 0x000000ff0400720c */ /* 0x000fe40003f86270 */
[----:B------:R-:W-:-:S03]  /*0370*/  LOP3.LUT R57, R57, 0x7c, RZ, 0xc0, !PT ;  /* 0x0000007c39397812 */ /* 0x000fc600078ec0ff */
[----:B-1----:R-:W1:Y:S02]  /*0380*/  MUFU.RCP R6, R6 ;  /* 0x0000000600067308 */ /* 0x002e640000001000 */
[----:B-1----:R-:W-:Y:S02]  /*0390*/  IADD3 R2, R6, 0xffffffe, RZ ;  /* 0x0ffffffe06027810 */ /* 0x002fe40007ffe0ff */
[----:B------:R-:W-:-:S04]  /*03a0*/  IABS R6, R9 ;  /* 0x0000000900067213 */ /* 0x000fc80000000000 */
[----:B------:R1:W2:Y:S02]  /*03b0*/  F2I.FTZ.U32.TRUNC.NTZ R3, R2 ;  /* 0x0000000200037305 */ /* 0x0002a4000021f000 */
[----:B-1----:R-:W-:Y:S02]  /*03c0*/  MOV R2, RZ ;  /* 0x000000ff00027202 */ /* 0x002fe40000000f00 */
[----:B--2---:R-:W-:-:S05]  /*03d0*/  IADD3 R8, RZ, -R3, RZ ;  /* 0x80000003ff087210 */ /* 0x004fca0007ffe0ff */
[----:B------:R-:W-:Y:S02]  /*03e0*/  IMAD R7, R8, R11, RZ ;  /* 0x0000000b08077224 */ /* 0x000fe400078e02ff */
[----:B------:R-:W1:Y:S02]  /*03f0*/  I2F.RP R8, R13 ;  /* 0x0000000d00087306 */ /* 0x000e640000209400 */
[----:B------:R-:W-:Y:S01]  /*0400*/  IMAD.HI.U32 R3, R3, R7, R2 ;  /* 0x0000000703037227 */ /* 0x000fe200078e0002 */
[----:B------:R-:W-:-:S04]  /*0410*/  IABS R7, R5 ;  /* 0x0000000500077213 */ /* 0x000fc80000000000 */
[----:B------:R-:W-:Y:S01]  /*0420*/  IADD3 R7, RZ, -R7, RZ ;  /* 0x80000007ff077210 */ /* 0x000fe20007ffe0ff */
[----:B------:R-:W-:-:S04]  /*0430*/  IMAD.HI.U32 R2, R3, R6, RZ ;  /* 0x0000000603027227 */ /* 0x000fc800078e00ff */
[-C--:B------:R-:W-:Y:S02]  /*0440*/  IMAD R2, R2, R7.reuse, R6 ;  /* 0x0000000702027224 */ /* 0x080fe400078e0206 */
[----:B------:R-:W-:Y:S01]  /*0450*/  IMAD.HI.U32 R6, R3, R10, RZ ;  /* 0x0000000a03067227 */ /* 0x000fe200078e00ff */
[----:B-1----:R-:W1:Y:S02]  /*0460*/  MUFU.RCP R8, R8 ;  /* 0x0000000800087308 */ /* 0x002e640000001000 */
[----:B------:R-:W-:Y:S01]  /*0470*/  ISETP.GT.U32.AND P0, PT, R11, R2, PT ;  /* 0x000000020b00720c */ /* 0x000fe20003f04070 */
[----:B------:R-:W-:-:S05]  /*0480*/  IMAD R7, R6, R7, R10 ;  /* 0x0000000706077224 */ /* 0x000fca00078e020a */
[----:B------:R-:W-:-:S07]  /*0490*/  ISETP.GT.U32.AND P3, PT, R11, R7, PT ;  /* 0x000000070b00720c */ /* 0x000fce0003f64070 */
[-C--:B------:R-:W-:Y:S02]  /*04a0*/  @!P0 IADD3 R2, R2, -R11.reuse, RZ ;  /* 0x8000000b02028210 */ /* 0x080fe40007ffe0ff */
[----:B-1----:R-:W-:Y:S02]  /*04b0*/  IADD3 R3, R8, 0xffffffe, RZ ;  /* 0x0ffffffe08037810 */ /* 0x002fe40007ffe0ff */
[----:B------:R-:W-:Y:S02]  /*04c0*/  ISETP.GT.U32.AND P0, PT, R11, R2, PT ;  /* 0x000000020b00720c */ /* 0x000fe40003f04070 */
[-C--:B------:R-:W-:Y:S02]  /*04d0*/  @!P3 IADD3 R7, R7, -R11.reuse, RZ ;  /* 0x8000000b0707b210 */ /* 0x080fe40007ffe0ff */
[----:B------:R-:W1:Y:S01]  /*04e0*/  F2I.FTZ.U32.TRUNC.NTZ R3, R3 ;  /* 0x0000000300037305 */ /* 0x000e62000021f000 */
[----:B------:R-:W-:Y:S02]  /*04f0*/  @!P3 IADD3 R6, R6, 0x1, RZ ;  /* 0x000000010606b810 */ /* 0x000fe40007ffe0ff */
[----:B------:R-:W-:-:S02]  /*0500*/  ISETP.GE.U32.AND P1, PT, R7, R11, PT ;  /* 0x0000000b0700720c */ /* 0x000fc40003f26070 */
[----:B------:R-:W-:-:S04]  /*0510*/  SHF.R.U32.HI R8, RZ, 0x5, R58 ;  /* 0x00000005ff087819 */ /* 0x000fc8000001163a */
[----:B------:R-:W-:Y:S02]  /*0520*/  @!P0 IADD3 R2, R2, -R11, RZ ;  /* 0x8000000b02028210 */ /* 0x000fe40007ffe0ff */
[----:B------:R-:W-:Y:S02]  /*0530*/  ISETP.NE.AND P0, PT, R5, RZ, PT ;  /* 0x000000ff0500720c */ /* 0x000fe40003f05270 */
[----:B------:R-:W-:Y:S02]  /*0540*/  LOP3.LUT R5, RZ, R5, RZ, 0x33, !PT ;  /* 0x00000005ff057212 */ /* 0x000fe400078e33ff */
[----:B------:R-:W-:Y:S02]  /*0550*/  @!P2 IADD3 R2, -R2, RZ, RZ ;  /* 0x000000ff0202a210 */ /* 0x000fe40007ffe1ff */
[----:B-1----:R-:W-:Y:S02]  /*0560*/  IADD3 R10, RZ, -R3, RZ ;  /* 0x80000003ff0a7210 */ /* 0x002fe40007ffe0ff */
[----:B------:R-:W-:-:S02]  /*0570*/  SEL R7, R5, R2, !P0 ;  /* 0x0000000205077207 */ /* 0x000fc40004000000 */
[----:B------:R-:W-:Y:S01]  /*0580*/  SHF.R.U32.HI R2, RZ, 0x3, R58 ;  /* 0x00000003ff027819 */ /* 0x000fe2000001163a */
[----:B------:R-:W-:Y:S01]  /*0590*/  IMAD R9, R10, R13, RZ ;  /* 0x0000000d0a097224 */ /* 0x000fe200078e02ff */
[----:B------:R-:W-:Y:S02]  /*05a0*/  IADD3 R4, R0, R7, RZ ;  /* 0x0000000700047210 */ /* 0x000fe40007ffe0ff */
[----:B------:R-:W-:Y:S02]  /*05b0*/  @P1 IADD3 R6, R6, 0x1, RZ ;  /* 0x0000000106061810 */ /* 0x000fe40007ffe0ff */
[----:B------:R-:W-:Y:S02]  /*05c0*/  SGXT.U32 R7, R2, 0x5 ;  /* 0x000000050207781a */ /* 0x000fe40000000000 */
[----:B------:R-:W-:Y:S02]  /*05d0*/  SHF.L.U32 R4, R4, 0x7, RZ ;  /* 0x0000000704047819 */ /* 0x000fe400000006ff */
[----:B------:R-:W-:-:S02]  /*05e0*/  MOV R2, RZ ;  /* 0x000000ff00027202 */ /* 0x000fc40000000f00 */
[----:B------:R-:W-:Y:S02]  /*05f0*/  @!P4 IADD3 R6, -R6, RZ, RZ ;  /* 0x000000ff0606c210 */ /* 0x000fe40007ffe1ff */
[----:B------:R-:W-:Y:S01]  /*0600*/  LOP3.LUT R0, R4, R7, RZ, 0xfc, !PT ;  /* 0x0000000704007212 */ /* 0x000fe200078efcff */
[----:B------:R-:W-:Y:S01]  /*0610*/  IMAD.HI.U32 R2, R3, R9, R2 ;  /* 0x0000000903027227 */ /* 0x000fe200078e0002 */
[----:B------:R-:W-:Y:S02]  /*0620*/  SEL R14, R5, R6, !P0 ;  /* 0x00000006050e7207 */ /* 0x000fe40004000000 */
[----:B------:R-:W-:Y:S02]  /*0630*/  SGXT.U32 R3, R8, 0x3 ;  /* 0x000000030803781a */ /* 0x000fe40000000000 */
[----:B------:R-:W-:Y:S02]  /*0640*/  LOP3.LUT R5, R4, 0x20, R7, 0xfe, !PT ;  /* 0x0000002004057812 */ /* 0x000fe400078efe07 */
[----:B------:R-:W-:-:S02]  /*0650*/  IABS R6, R0 ;  /* 0x0000000000067213 */ /* 0x000fc40000000000 */
[----:B------:R-:W-:Y:S02]  /*0660*/  ISETP.GE.AND P0, PT, R0, RZ, PT ;  /* 0x000000ff0000720c */ /* 0x000fe40003f06270 */
[----:B------:R-:W-:Y:S02]  /*0670*/  IABS R8, R5 ;  /* 0x0000000500087213 */ /* 0x000fe40000000000 */
[----:B------:R-:W-:Y:S01]  /*0680*/  LOP3.LUT R0, R4, R3, RZ, 0xfc, !PT ;  /* 0x0000000304007212 */ /* 0x000fe200078efcff */
[----:B------:R-:W-:Y:S01]  /*0690*/  IMAD.HI.U32 R3, R2, R6, RZ ;  /* 0x0000000602037227 */ /* 0x000fe200078e00ff */
[C-C-:B------:R-:W-:Y:S02]  /*06a0*/  LOP3.LUT R11, R4.reuse, 0x40, R7.reuse, 0xfe, !PT ;  /* 0x00000040040b7812 */ /* 0x140fe400078efe07 */
[----:B------:R-:W-:Y:S01]  /*06b0*/  LOP3.LUT R9, R4, 0x60, R7, 0xfe, !PT ;  /* 0x0000006004097812 */ /* 0x000fe200078efe07 */
[----:B------:R-:W-:Y:S01]  /*06c0*/  IMAD.HI.U32 R4, R2, R8, RZ ;  /* 0x0000000802047227 */ /* 0x000fe200078e00ff */
[----:B------:R-:W-:-:S02]  /*06d0*/  IADD3 R3, -R3, RZ, RZ ;  /* 0x000000ff03037210 */ /* 0x000fc40007ffe1ff */
[----:B------:R-:W-:Y:S02]  /*06e0*/  IABS R10, R11 ;  /* 0x0000000b000a7213 */ /* 0x000fe40000000000 */
[----:B------:R-:W-:Y:S02]  /*06f0*/  IABS R12, R9 ;  /* 0x00000009000c7213 */ /* 0x000fe40000000000 */
[----:B------:R-:W-:Y:S02]  /*0700*/  ISETP.GE.AND P1, PT, R9, RZ, PT ;  /* 0x000000ff0900720c */ /* 0x000fe40003f26270 */
[----:B------:R-:W-:Y:S01]  /*0710*/  IADD3 R9, -R4, RZ, RZ ;  /* 0x000000ff04097210 */ /* 0x000fe20007ffe1ff */
[----:B------:R-:W-:Y:S01]  /*0720*/  IMAD R4, R13, R3, R6 ;  /* 0x000000030d047224 */ /* 0x000fe200078e0206 */
[----:B------:R-:W-:Y:S01]  /*0730*/  ISETP.GE.AND P3, PT, R5, RZ, PT ;  /* 0x000000ff0500720c */ /* 0x000fe20003f66270 */
[----:B------:R-:W-:Y:S01]  /*0740*/  IMAD.HI.U32 R5, R2, R10, RZ ;  /* 0x0000000a02057227 */ /* 0x000fe200078e00ff */
[----:B------:R-:W-:-:S02]  /*0750*/  ISETP.GE.AND P2, PT, R11, RZ, PT ;  /* 0x000000ff0b00720c */ /* 0x000fc40003f46270 */
[----:B------:R-:W-:Y:S01]  /*0760*/  ISETP.GT.U32.AND P4, PT, R13, R4, PT ;  /* 0x000000040d00720c */ /* 0x000fe20003f84070 */
[----:B------:R-:W-:Y:S01]  /*0770*/  IMAD.HI.U32 R2, R2, R12, RZ ;  /* 0x0000000c02027227 */ /* 0x000fe200078e00ff */
[----:B------:R-:W-:Y:S02]  /*0780*/  IADD3 R11, -R5, RZ, RZ ;  /* 0x000000ff050b7210 */ /* 0x000fe40007ffe1ff */
[----:B------:R-:W-:Y:S01]  /*0790*/  SHF.L.U32 R36, R14, 0x7, RZ ;  /* 0x000000070e247819 */ /* 0x000fe200000006ff */
[C---:B------:R-:W-:Y:S01]  /*07a0*/  IMAD R5, R13.reuse, R9, R8 ;  /* 0x000000090d057224 */ /* 0x040fe200078e0208 */
[----:B------:R-:W-:Y:S01]  /*07b0*/  IADD3 R9, -R2, RZ, RZ ;  /* 0x000000ff02097210 */ /* 0x000fe20007ffe1ff */
[C---:B------:R-:W-:Y:S01]  /*07c0*/  IMAD R8, R13.reuse, R11, R10 ;  /* 0x0000000b0d087224 */ /* 0x040fe200078e020a */
[----:B------:R-:W-:Y:S02]  /*07d0*/  SHF.R.S32.HI R6, RZ, 0x18, R14 ;  /* 0x00000018ff067819 */ /* 0x000fe4000001140e */
[C---:B------:R-:W-:Y:S01]  /*07e0*/  ISETP.GT.U32.AND P6, PT, R13.reuse, R5, PT ;  /* 0x000000050d00720c */ /* 0x040fe20003fc4070 */
[----:B------:R-:W-:Y:S01]  /*07f0*/  IMAD R9, R13, R9, R12 ;  /* 0x000000090d097224 */ /* 0x000fe200078e020c */
[----:B------:R-:W-:-:S02]  /*0800*/  LOP3.LUT R2, R7, 0x20, RZ, 0xfc, !PT ;  /* 0x0000002007027812 */ /* 0x000fc400078efcff */
[----:B------:R-:W-:Y:S02]  /*0810*/  @!P4 IADD3 R4, R4, -R13, RZ ;  /* 0x8000000d0404c210 */ /* 0x000fe40007ffe0ff */
[C---:B------:R-:W-:Y:S02]  /*0820*/  ISETP.GT.U32.AND P4, PT, R13.reuse, R8, PT ;  /* 0x000000080d00720c */ /* 0x040fe40003f84070 */
[----:B------:R-:W-:Y:S02]  /*0830*/  ISETP.GT.U32.AND P5, PT, R13, R9, PT ;  /* 0x000000090d00720c */ /* 0x000fe40003fa4070 */
[C---:B------:R-:W-:Y:S02]  /*0840*/  LOP3.LUT R3, R7.reuse, 0x40, RZ, 0xfc, !PT ;  /* 0x0000004007037812 */ /* 0x040fe400078efcff */
[----:B------:R-:W-:Y:S02]  /*0850*/  LOP3.LUT R37, R7, 0x60, RZ, 0xfc, !PT ;  /* 0x0000006007257812 */ /* 0x000fe400078efcff */
[----:B------:R-:W-:-:S02]  /*0860*/  @!P6 IADD3 R5, R5, -R13, RZ ;  /* 0x8000000d0505e210 */ /* 0x000fc40007ffe0ff */
[C---:B------:R-:W-:Y:S02]  /*0870*/  ISETP.GT.U32.AND P6, PT, R13.reuse, R4, PT ;  /* 0x000000040d00720c */ /* 0x040fe40003fc4070 */
[----:B------:R-:W-:Y:S02]  /*0880*/  SGXT R6, R6, 0x1 ;  /* 0x000000010606781a */ /* 0x000fe40000000200 */
[----:B------:R-:W-:Y:S02]  /*0890*/  @!P4 IADD3 R8, R8, -R13, RZ ;  /* 0x8000000d0808c210 */ /* 0x000fe40007ffe0ff */
[----:B------:R-:W-:Y:S02]  /*08a0*/  ISETP.GT.U32.AND P4, PT, R13, R5, PT ;  /* 0x000000050d00720c */ /* 0x000fe40003f84070 */
[C---:B------:R-:W-:Y:S02]  /*08b0*/  LOP3.LUT R12, R36.reuse, R7, RZ, 0xfc, !PT ;  /* 0x00000007240c7212 */ /* 0x040fe400078efcff */
[----:B------:R-:W-:-:S02]  /*08c0*/  LOP3.LUT R15, R36, 0x20, R7, 0xfe, !PT ;  /* 0x00000020240f7812 */ /* 0x000fc400078efe07 */
[C-C-:B------:R-:W-:Y:S02]  /*08d0*/  LOP3.LUT R16, R36.reuse, 0x40, R7.reuse, 0xfe, !PT ;  /* 0x0000004024107812 */ /* 0x140fe400078efe07 */
[----:B------:R-:W-:Y:S02]  /*08e0*/  LOP3.LUT R17, R36, 0x60, R7, 0xfe, !PT ;  /* 0x0000006024117812 */ /* 0x000fe400078efe07 */
[----:B------:R-:W-:Y:S02]  /*08f0*/  @!P5 IADD3 R9, R9, -R13, RZ ;  /* 0x8000000d0909d210 */ /* 0x000fe40007ffe0ff */
[-C--:B------:R-:W-:Y:S02]  /*0900*/  LEA R2, R2, R38.reuse, 0x7 ;  /* 0x0000002602027211 */ /* 0x080fe400078e38ff */
[-C--:B------:R-:W-:Y:S02]  /*0910*/  LEA R3, R3, R38.reuse, 0x7 ;  /* 0x0000002603037211 */ /* 0x080fe400078e38ff */
[----:B------:R-:W-:-:S02]  /*0920*/  LEA R37, R37, R38, 0x7 ;  /* 0x0000002625257211 */ /* 0x000fc400078e38ff */
[----:B------:R-:W-:Y:S02]  /*0930*/  ISETP.GT.U32.AND P5, PT, R13, R8, PT ;  /* 0x000000080d00720c */ /* 0x000fe40003fa4070 */
[----:B------:R-:W-:Y:S02]  /*0940*/  LEA R38, R7, R38, 0x7 ;  /* 0x0000002607267211 */ /* 0x000fe400078e38ff */
[C---:B------:R-:W-:Y:S02]  /*0950*/  LEA.HI R7, R6.reuse, R12, RZ, 0x8 ;  /* 0x0000000c06077211 */ /* 0x040fe400078f40ff */
[C---:B------:R-:W-:Y:S02]  /*0960*/  LEA.HI R10, R6.reuse, R15, RZ, 0x8 ;  /* 0x0000000f060a7211 */ /* 0x040fe400078f40ff */
[----:B------:R-:W-:Y:S02]  /*0970*/  LEA.HI R11, R6, R16, RZ, 0x8 ;  /* 0x00000010060b7211 */ /* 0x000fe400078f40ff */
[----:B------:R-:W-:-:S02]  /*0980*/  @!P6 IADD3 R4, R4, -R13, RZ ;  /* 0x8000000d0404e210 */ /* 0x000fc40007ffe0ff */
[----:B------:R-:W-:Y:S02]  /*0990*/  LEA.HI R6, R6, R17, RZ, 0x8 ;  /* 0x0000001106067211 */ /* 0x000fe400078f40ff */
[----:B------:R-:W-:Y:S02]  /*09a0*/  ISETP.GT.U32.AND P6, PT, R13, R9, PT ;  /* 0x000000090d00720c */ /* 0x000fe40003fc4070 */
[----:B------:R-:W-:Y:S02]  /*09b0*/  LOP3.LUT R6, R6, 0xffffff00, RZ, 0xc0, !PT ;  /* 0xffffff0006067812 */ /* 0x000fe400078ec0ff */
[----:B------:R-:W-:Y:S02]  /*09c0*/  @!P4 IADD3 R5, R5, -R13, RZ ;  /* 0x8000000d0505c210 */ /* 0x000fe40007ffe0ff */
[----:B------:R-:W-:Y:S02]  /*09d0*/  IADD3 R18, R17, -R6, RZ ;  /* 0x8000000611127210 */ /* 0x000fe40007ffe0ff */
[----:B------:R-:W-:-:S02]  /*09e0*/  MOV R6, R5 ;  /* 0x0000000500067202 */ /* 0x000fc40000000f00 */
[-C--:B------:R-:W-:Y:S02]  /*09f0*/  @!P5 IADD3 R8, R8, -R13.reuse, RZ ;  /* 0x8000000d0808d210 */ /* 0x080fe40007ffe0ff */
[----:B------:R-:W-:Y:S02]  /*0a00*/  ISETP.NE.AND P4, PT, RZ, c[0x0][0x178], PT ;  /* 0x00005e00ff007a0c */ /* 0x000fe40003f85270 */
[----:B------:R-:W-:Y:S02]  /*0a10*/  LOP3.LUT R5, RZ, c[0x0][0x178], RZ, 0x33, !PT ;  /* 0x00005e00ff057a12 */ /* 0x000fe400078e33ff */
[----:B------:R-:W-:Y:S02]  /*0a20*/  @!P0 IADD3 R4, -R4, RZ, RZ ;  /* 0x000000ff04048210 */ /* 0x000fe40007ffe1ff */
[----:B------:R-:W-:Y:S02]  /*0a30*/  @!P3 IADD3 R6, -R6, RZ, RZ ;  /* 0x000000ff0606b210 */ /* 0x000fe40007ffe1ff */
[----:B------:R-:W-:-:S02]  /*0a40*/  @!P6 IADD3 R9, R9, -R13, RZ ;  /* 0x8000000d0909e210 */ /* 0x000fc40007ffe0ff */
[----:B------:R-:W-:Y:S02]  /*0a50*/  @!P2 IADD3 R8, -R8, RZ, RZ ;  /* 0x000000ff0808a210 */ /* 0x000fe40007ffe1ff */
[C---:B------:R-:W-:Y:S02]  /*0a60*/  SEL R4, R5.reuse, R4, !P4 ;  /* 0x0000000405047207 */ /* 0x040fe40006000000 */
[----:B------:R-:W-:Y:S02]  /*0a70*/  LOP3.LUT R10, R10, 0xffffff00, RZ, 0xc0, !PT ;  /* 0xffffff000a0a7812 */ /* 0x000fe400078ec0ff */
[----:B------:R-:W-:Y:S01]  /*0a80*/  SEL R6, R5, R6, !P4 ;  /* 0x0000000605067207 */ /* 0x000fe20006000000 */
[--C-:B------:R-:W-:Y:S01]  /*0a90*/  IMAD R4, R4, 0x238, R55.reuse ;  /* 0x0000023804047824 */ /* 0x100fe200078e0237 */
[----:B------:R-:W-:Y:S02]  /*0aa0*/  @!P1 IADD3 R9, -R9, RZ, RZ ;  /* 0x000000ff09099210 */ /* 0x000fe40007ffe1ff */
[----:B------:R-:W-:Y:S01]  /*0ab0*/  SEL R8, R5, R8, !P4 ;  /* 0x0000000805087207 */ /* 0x000fe20006000000 */
[----:B------:R-:W-:Y:S01]  /*0ac0*/  IMAD R6, R6, 0x238, R55 ;  /* 0x0000023806067824 */ /* 0x000fe200078e0237 */
[----:B------:R-:W-:-:S02]  /*0ad0*/  MOV R13, 0x4 ;  /* 0x00000004000d7802 */ /* 0x000fc40000000f00 */
[----:B------:R-:W-:Y:S01]  /*0ae0*/  LOP3.LUT R7, R7, 0xffffff00, RZ, 0xc0, !PT ;  /* 0xffffff0007077812 */ /* 0x000fe200078ec0ff */
[--C-:B------:R-:W-:Y:S01]  /*0af0*/  IMAD R8, R8, 0x238, R55.reuse ;  /* 0x0000023808087824 */ /* 0x100fe200078e0237 */
[----:B------:R-:W-:Y:S02]  /*0b00*/  IADD3 R14, R15, -R10, RZ ;  /* 0x8000000a0f0e7210 */ /* 0x000fe40007ffe0ff */
[----:B------:R-:W-:Y:S01]  /*0b10*/  SEL R10, R5, R9, !P4 ;  /* 0x00000009050a7207 */ /* 0x000fe20006000000 */
[----:B------:R-:W-:Y:S01]  /*0b20*/  IMAD.WIDE R4, R4, R13, c[0x0][0x160] ;  /* 0x0000580004047625 */ /* 0x000fe200078e020d */
[----:B------:R-:W-:Y:S02]  /*0b30*/  LOP3.LUT R11, R11, 0xffffff00, RZ, 0xc0, !PT ;  /* 0xffffff000b0b7812 */ /* 0x000fe400078ec0ff */
[----:B------:R-:W-:Y:S01]  /*0b40*/  IADD3 R12, R12, -R7, RZ ;  /* 0x800000070c0c7210 */ /* 0x000fe20007ffe0ff */
[----:B------:R-:W-:Y:S01]  /*0b50*/  IMAD.WIDE R6, R6, R13, c[0x0][0x160] ;  /* 0x0000580006067625 */ /* 0x000fe200078e020d */
[----:B------:R-:W-:Y:S01]  /*0b60*/  IADD3 R16, R16, -R11, RZ ;  /* 0x8000000b10107210 */ /* 0x000fe20007ffe0ff */
[----:B------:R1:W-:Y:S01]  /*0b70*/  LDGSTS.E.BYPASS.128 [R38], [R4.64] ;  /* 0x0000000004267fae */ /* 0x0003e2000b901c44 */
[----:B------:R-:W-:Y:S01]  /*0b80*/  IADD3 R40, P2, R4, 0x80, RZ ;  /* 0x0000008004287810 */ /* 0x000fe20007f5e0ff */
[----:B------:R-:W-:Y:S01]  /*0b90*/  IMAD.WIDE R8, R8, R13, c[0x0][0x160] ;  /* 0x0000580008087625 */ /* 0x000fe200078e020d */
[----:B------:R-:W-:Y:S01]  /*0ba0*/  IADD3 R39, P1, R6, 0x80, RZ ;  /* 0x0000008006277810 */ /* 0x000fe20007f3e0ff */
[----:B------:R2:W-:Y:S01]  /*0bb0*/  LDGSTS.E.BYPASS.128 [R2], [R6.64] ;  /* 0x0000000006027fae */ /* 0x0005e2000b901c44 */
[----:B------:R-:W-:Y:S01]  /*0bc0*/  IADD3.X R43, RZ, R5, RZ, P2, !PT ;  /* 0x00000005ff2b7210 */ /* 0x000fe200017fe4ff */
[--C-:B------:R-:W-:Y:S01]  /*0bd0*/  IMAD R10, R10, 0x238, R55.reuse ;  /* 0x000002380a0a7824 */ /* 0x100fe200078e0237 */
[----:B------:R-:W-:Y:S01]  /*0be0*/  IADD3 R41, P0, R8, 0x80, RZ ;  /* 0x0000008008297810 */ /* 0x000fe20007f1e0ff */
[--C-:B------:R-:W-:Y:S01]  /*0bf0*/  IMAD R12, R12, 0x238, R55.reuse ;  /* 0x000002380c0c7824 */ /* 0x100fe200078e0237 */
[----:B------:R-:W-:Y:S01]  /*0c00*/  IADD3.X R42, RZ, R7, RZ, P1, !PT ;  /* 0x00000007ff2a7210 */ /* 0x000fe20000ffe4ff */
[----:B------:R-:W-:Y:S01]  /*0c10*/  IMAD R14, R14, 0x238, R55 ;  /* 0x000002380e0e7824 */ /* 0x000fe200078e0237 */
[----:B------:R-:W-:Y:S01]  /*0c20*/  IADD3.X R44, RZ, R9, RZ, P0, !PT ;  /* 0x00000009ff2c7210 */ /* 0x000fe200007fe4ff */
[----:B------:R-:W-:Y:S01]  /*0c30*/  IMAD.WIDE R10, R10, R13, c[0x0][0x160] ;  /* 0x000058000a0a7625 */ /* 0x000fe200078e020d */
[----:B------:R3:W-:Y:S01]  /*0c40*/  LDGSTS.E.BYPASS.128 [R3], [R8.64] ;  /* 0x0000000008037fae */ /* 0x0007e2000b901c44 */
[----:B------:R-:W-:-:S02]  /*0c50*/  SHF.L.U32 R58, R58, 0x4, RZ ;  /* 0x000000043a3a7819 */ /* 0x000fc400000006ff */
[--C-:B------:R-:W-:Y:S01]  /*0c60*/  IMAD R16, R16, 0x238, R55.reuse ;  /* 0x0000023810107824 */ /* 0x100fe200078e0237 */
[----:B------:R4:W-:Y:S01]  /*0c70*/  LDGSTS.E.BYPASS.128 [R37], [R10.64] ;  /* 0x000000000a257fae */ /* 0x0009e2000b901c44 */
[----:B-1----:R-:W-:Y:S01]  /*0c80*/  IMAD.WIDE R4, R12, R13, c[0x0][0x168] ;  /* 0x00005a000c047625 */ /* 0x002fe200078e020d */
[----:B------:R-:W-:Y:S02]  /*0c90*/  IADD3 R45, P0, R10, 0x80, RZ ;  /* 0x000000800a2d7810 */ /* 0x000fe40007f1e0ff */
[----:B------:R-:W0:Y:S01]  /*0ca0*/  LDGDEPBAR ;  /* 0x00000000000079af */ /* 0x000e220000000000 */
[----:B------:R-:W-:Y:S01]  /*0cb0*/  IMAD R12, R18, 0x238, R55 ;  /* 0x00000238120c7824 */ /* 0x000fe200078e0237 */
[----:B------:R-:W-:Y:S01]  /*0cc0*/  IADD3.X R46, RZ, R11, RZ, P0, !PT ;  /* 0x0000000bff2e7210 */ /* 0x000fe200007fe4ff */
[-C--:B--2---:R-:W-:Y:S01]  /*0cd0*/  IMAD.WIDE R6, R14, R13.reuse, c[0x0][0x168] ;  /* 0x00005a000e067625 */ /* 0x084fe200078e020d */
[----:B------:R1:W-:Y:S01]  /*0ce0*/  LDGSTS.E.BYPASS.128 [R38+0x4000], [R4.64] ;  /* 0x0400000004267fae */ /* 0x0003e2000b901c44 */
[----:B------:R-:W-:Y:S01]  /*0cf0*/  IADD3 R47, P0, R4, 0x80, RZ ;  /* 0x00000080042f7810 */ /* 0x000fe20007f1e0ff */
[----:B------:R-:W-:Y:S01]  /*0d00*/  CS2R R14, SRZ ;  /* 0x00000000000e7805 */ /* 0x000fe2000001ff00 */
[----:B---3--:R-:W-:Y:S01]  /*0d10*/  IMAD.WIDE R8, R16, R13, c[0x0][0x168] ;  /* 0x00005a0010087625 */ /* 0x008fe200078e020d */
[----:B------:R2:W-:Y:S01]  /*0d20*/  LDGSTS.E.BYPASS.128 [R2+0x4000], [R6.64] ;  /* 0x0400000006027fae */ /* 0x0005e2000b901c44 */
[----:B------:R-:W-:Y:S01]  /*0d30*/  IADD3.X R49, RZ, R5, RZ, P0, !PT ;  /* 0x00000005ff317210 */ /* 0x000fe200007fe4ff */
[----:B------:R-:W-:Y:S01]  /*0d40*/  CS2R R16, SRZ ;  /* 0x0000000000107805 */ /* 0x000fe2000001ff00 */
[----:B------:R-:W-:Y:S01]  /*0d50*/  IMAD.WIDE R12, R12, R13, c[0x0][0x168] ;  /* 0x00005a000c0c7625 */ /* 0x000fe200078e020d */
[----:B------:R4:W-:Y:S01]  /*0d60*/  LDGSTS.E.BYPASS.128 [R3+0x4000], [R8.64] ;  /* 0x0400000008037fae */ /* 0x0009e2000b901c44 */
[----:B------:R-:W-:Y:S01]  /*0d70*/  IADD3 R48, P2, R6, 0x80, RZ ;  /* 0x0000008006307810 */ /* 0x000fe20007f5e0ff */
[----:B------:R-:W-:Y:S01]  /*0d80*/  CS2R R18, SRZ ;  /* 0x0000000000127805 */ /* 0x000fe2000001ff00 */
[----:B------:R-:W-:Y:S01]  /*0d90*/  IADD3 R50, P1, R8, 0x80, RZ ;  /* 0x0000008008327810 */ /* 0x000fe20007f3e0ff */
[----:B------:R3:W-:Y:S01]  /*0da0*/  LDGSTS.E.BYPASS.128 [R37+0x4000], [R12.64] ;  /* 0x040000000c257fae */ /* 0x0007e2000b901c44 */
[----:B------:R-:W-:Y:S01]  /*0db0*/  IADD3 R51, P0, R12, 0x80, RZ ;  /* 0x000000800c337810 */ /* 0x000fe20007f1e0ff */
[----:B-1----:R-:W-:Y:S01]  /*0dc0*/  CS2R R4, SRZ ;  /* 0x0000000000047805 */ /* 0x002fe2000001ff00 */
[----:B------:R-:W-:Y:S01]  /*0dd0*/  IADD3.X R52, RZ, R7, RZ, P2, !PT ;  /* 0x00000007ff347210 */ /* 0x000fe200017fe4ff */
[----:B------:R-:W0:Y:S01]  /*0de0*/  LDGDEPBAR ;  /* 0x00000000000079af */ /* 0x000e220000000000 */
[----:B------:R-:W-:Y:S01]  /*0df0*/  IADD3.X R54, RZ, R13, RZ, P0, !PT ;  /* 0x0000000dff367210 */ /* 0x000fe200007fe4ff */
[----:B--2---:R-:W-:Y:S01]  /*0e00*/  CS2R R6, SRZ ;  /* 0x0000000000067805 */ /* 0x004fe2000001ff00 */
[----:B------:R-:W-:Y:S01]  /*0e10*/  IADD3.X R53, RZ, R9, RZ, P1, !PT ;  /* 0x00000009ff357210 */ /* 0x000fe20000ffe4ff */
[----:B------:R-:W-:Y:S01]  /*0e20*/  UMOV UR4, URZ ;  /* 0x0000003f00047c82 */ /* 0x000fe20008000000 */
[----:B------:R-:W-:Y:S01]  /*0e30*/  LOP3.LUT R58, R58, 0x3e00, RZ, 0xc0, !PT ;  /* 0x00003e003a3a7812 */ /* 0x000fe200078ec0ff */
[----:B------:R-:W-:Y:S01]  /*0e40*/  UMOV UR5, URZ ;  /* 0x0000003f00057c82 */ /* 0x000fe20008000000 */
[----:B------:R-:W-:Y:S01]  /*0e50*/  IADD3 R55, -R55, 0x218, RZ ;  /* 0x0000021837377810 */ /* 0x000fe20007ffe1ff */
[----:B---3--:R-:W-:Y:S01]  /*0e60*/  CS2R R12, SRZ ;  /* 0x00000000000c7805 */ /* 0x008fe2000001ff00 */
[----:B------:R-:W-:-:S04]  /*0e70*/  DEPBAR.LE SB0, 0x0 ;  /* 0x000080000000791a */ /* 0x000fc80000000000 */
[----:B----4-:R-:W-:Y:S06]  /*0e80*/  BAR.SYNC 0x0 ;  /* 0x0000000000007b1d */ /* 0x010fec0000000000 */
.L_x_1:
[----:B------:R-:W-:Y:S01]  /*0e90*/  LEA R59, R57, 0x4000, 0x7 ;  /* 0x00004000393b7811 */ /* 0x000fe200078e38ff */
[----:B------:R-:W-:Y:S01]  /*0ea0*/  LDS.128 R100, [R58] ;  /* 0x000000003a647984 */ /* 0x000fe20000000c00 */
[C---:B------:R-:W-:Y:S01]  /*0eb0*/  ISETP.GE.U32.AND P1, PT, R56.reuse, R55, PT ;  /* 0x000000373800720c */ /* 0x040fe20003f26070 */
[----:B------:R-:W-:Y:S01]  /*0ec0*/  ULDC.64 UR6, c[0x0][0x118] ;  /* 0x0000460000067ab9 */ /* 0x000fe20000000a00 */
[C---:B------:R-:W-:Y:S01]  /*0ed0*/  ISETP.GE.U32.AND P0, PT, R56.reuse, 0x218, PT ;  /* 0x000002183800780c */ /* 0x040fe20003f06070 */
[----:B------:R-:W1:Y:S01]  /*0ee0*/  LDS.128 R20, [R59] ;  /* 0x000000003b147984 */ /* 0x000e620000000c00 */
[----:B------:R-:W-:Y:S02]  /*0ef0*/  SEL R112, RZ, 0x10, P1 ;  /* 0x00000010ff707807 */ /* 0x000fe40000800000 */
[----:B------:R-:W-:Y:S01]  /*0f00*/  IADD3 R56, R56, 0x20, RZ ;  /* 0x0000002038387810 */ /* 0x000fe20007ffe0ff */
[----:B------:R-:W2:Y:S01]  /*0f10*/  LDS.128 R28, [R59+0x100] ;  /* 0x000100003b1c7984 */ /* 0x000ea20000000c00 */
[----:B------:R-:W-:-:S03]  /*0f20*/  SEL R112, R112, RZ, !P0 ;  /* 0x000000ff70707207 */ /* 0x000fc60004000000 */
[----:B------:R-:W3:Y:S01]  /*0f30*/  LDS.128 R24, [R59+0x80] ;  /* 0x000080003b187984 */ /* 0x000ee20000000c00 */
[----:B------:R-:W-:-:S03]  /*0f40*/  ISETP.NE.U32.AND P1, PT, R112, RZ, PT ;  /* 0x000000ff7000720c */ /* 0x000fc60003f25070 */
[----:B------:R-:W4:Y:S04]  /*0f50*/  LDS.128 R8, [R59+0x180] ;  /* 0x000180003b087984 */ /* 0x000f280000000c00 */
[----:B------:R-:W4:Y:S04]  /*0f60*/  LDS.128 R120, [R58+0x80] ;  /* 0x000080003a787984 */ /* 0x000f280000000c00 */
[----:B------:R-:W4:Y:S01]  /*0f70*/  LDS.128 R132, [R58+0x100] ;  /* 0x000100003a847984 */ /* 0x000f220000000c00 */
[C---:B-1----:R-:W-:Y:S01]  /*0f80*/  FFMA R108, R100.reuse, R20, R108 ;  /* 0x00000014646c7223 */ /* 0x042fe2000000006c */
[----:B--2---:R-:W-:-:S03]  /*0f90*/  FFMA R110, R100, R28, R110 ;  /* 0x0000001c646e7223 */ /* 0x004fc6000000006e */
[C---:B------:R-:W-:Y:S01]  /*0fa0*/  FFMA R115, R101.reuse, R21, R108 ;  /* 0x0000001565737223 */ /* 0x040fe2000000006c */
[C---:B---3--:R-:W-:Y:S01]  /*0fb0*/  FFMA R112, R100.reuse, R24, R109 ;  /* 0x0000001864707223 */ /* 0x048fe2000000006d */
[C---:B------:R-:W-:Y:S01]  /*0fc0*/  FFMA R117, R101.reuse, R29, R110 ;  /* 0x0000001d65757223 */ /* 0x040fe2000000006e */
[----:B----4-:R-:W-:Y:S02]  /*0fd0*/  FFMA R100, R100, R8, R111 ;  /* 0x0000000864647223 */ /* 0x010fe4000000006f */
[C---:B------:R-:W-:Y:S01]  /*0fe0*/  FFMA R113, R101.reuse, R25, R112 ;  /* 0x0000001965717223 */ /* 0x040fe20000000070 */
[----:B------:R-:W1:Y:S01]  /*0ff0*/  LDS.128 R108, [R58+0x180] ;  /* 0x000180003a6c7984 */ /* 0x000e620000000c00 */
[C---:B------:R-:W-:Y:S01]  /*1000*/  FFMA R112, R102.reuse, R22, R115 ;  /* 0x0000001666707223 */ /* 0x040fe20000000073 */
[----:B------:R-:W-:Y:S01]  /*1010*/  FFMA R101, R101, R9, R100 ;  /* 0x0000000965657223 */ /* 0x000fe20000000064 */
[C---:B------:R-:W-:Y:S01]  /*1020*/  FFMA R100, R102.reuse, R30, R117 ;  /* 0x0000001e66647223 */ /* 0x040fe20000000075 */
[C---:B------:R-:W-:Y:S01]  /*1030*/  FFMA R114, R102.reuse, R26, R113 ;  /* 0x0000001a66727223 */ /* 0x040fe20000000071 */
        /* <DEDUP_REMOVED lines=9> */
[----:B------:R-:W2:Y:S01]  /*10d0*/  LDS.128 R100, [R58+0x1000] ;  /* 0x001000003a647984 */ /* 0x000ea20000000c00 */
[----:B------:R-:W-:Y:S01]  /*10e0*/  FFMA R120, R120, R8, R107 ;  /* 0x0000000878787223 */ /* 0x000fe2000000006b */
[C---:B------:R-:W-:Y:S01]  /*10f0*/  FFMA R113, R121.reuse, R29, R106 ;  /* 0x0000001d79717223 */ /* 0x040fe2000000006a */
[C---:B------:R-:W-:Y:S01]  /*1100*/  FFMA R107, R121.reuse, R21, R104 ;  /* 0x00000015796b7223 */ /* 0x040fe20000000068 */
[----:B------:R-:W-:Y:S01]  /*1110*/  FFMA R96, R132, R20, R96 ;  /* 0x0000001484607223 */ /* 0x000fe20000000060 */
[----:B------:R-:W-:Y:S01]  /*1120*/  FFMA R121, R121, R9, R120 ;  /* 0x0000000979797223 */ /* 0x000fe20000000078 */
[----:B------:R-:W-:Y:S01]  /*1130*/  FFMA R104, R122, R30, R113 ;  /* 0x0000001e7a687223 */ /* 0x000fe20000000071 */
[----:B------:R-:W-:Y:S01]  /*1140*/  FFMA R98, R132, R28, R98 ;  /* 0x0000001c84627223 */ /* 0x000fe20000000062 */
[C---:B------:R-:W-:Y:S01]  /*1150*/  FFMA R112, R122.reuse, R26, R105 ;  /* 0x0000001a7a707223 */ /* 0x040fe20000000069 */
[C---:B------:R-:W-:Y:S01]  /*1160*/  FFMA R106, R122.reuse, R22, R107 ;  /* 0x000000167a6a7223 */ /* 0x040fe2000000006b */
[----:B------:R-:W-:Y:S01]  /*1170*/  FFMA R122, R122, R10, R121 ;  /* 0x0000000a7a7a7223 */ /* 0x000fe20000000079 */
[----:B------:R-:W-:Y:S01]  /*1180*/  FFMA R121, R123, R31, R104 ;  /* 0x0000001f7b797223 */ /* 0x000fe20000000068 */
[C---:B------:R-:W-:Y:S01]  /*1190*/  FFMA R104, R132.reuse, R24, R97 ;  /* 0x0000001884687223 */ /* 0x040fe20000000061 */
[----:B------:R-:W-:Y:S01]  /*11a0*/  FFMA R132, R132, R8, R99 ;  /* 0x0000000884847223 */ /* 0x000fe20000000063 */
[C---:B------:R-:W-:Y:S01]  /*11b0*/  FFMA R107, R133.reuse, R21, R96 ;  /* 0x00000015856b7223 */ /* 0x040fe20000000060 */
[C---:B------:R-:W-:Y:S01]  /*11c0*/  FFMA R113, R133.reuse, R29, R98 ;  /* 0x0000001d85717223 */ /* 0x040fe20000000062 */
[C---:B------:R-:W-:Y:S01]  /*11d0*/  FFMA R105, R133.reuse, R25, R104 ;  /* 0x0000001985697223 */ /* 0x040fe20000000068 */
[----:B------:R-:W3:Y:S01]  /*11e0*/  LDS.128 R96, [R58+0x1080] ;  /* 0x001080003a607984 */ /* 0x000ee20000000c00 */
[----:B------:R-:W-:Y:S01]  /*11f0*/  FFMA R133, R133, R9, R132 ;  /* 0x0000000985857223 */ /* 0x000fe20000000084 */
[C---:B------:R-:W-:Y:S01]  /*1200*/  FFMA R104, R134.reuse, R30, R113 ;  /* 0x0000001e86687223 */ /* 0x040fe20000000071 */
[C---:B------:R-:W-:Y:S01]  /*1210*/  FFMA R117, R123.reuse, R27, R112 ;  /* 0x0000001b7b757223 */ /* 0x040fe20000000070 */
[----:B------:R-:W-:Y:S01]  /*1220*/  FFMA R119, R123, R23, R106 ;  /* 0x000000177b777223 */ /* 0x000fe2000000006a */
[C---:B------:R-:W-:Y:S01]  /*1230*/  FFMA R112, R134.reuse, R26, R105 ;  /* 0x0000001a86707223 */ /* 0x040fe20000000069 */
[C---:B------:R-:W-:Y:S01]  /*1240*/  FFMA R106, R134.reuse, R22, R107 ;  /* 0x00000016866a7223 */ /* 0x040fe2000000006b */
[----:B------:R-:W-:Y:S01]  /*1250*/  FFMA R134, R134, R10, R133 ;  /* 0x0000000a86867223 */ /* 0x000fe20000000085 */
[----:B------:R-:W-:Y:S01]  /*1260*/  FFMA R133, R135, R31, R104 ;  /* 0x0000001f87857223 */ /* 0x000fe20000000068 */
[C---:B-1----:R-:W-:Y:S01]  /*1270*/  FFMA R92, R108.reuse, R20, R92 ;  /* 0x000000146c5c7223 */ /* 0x042fe2000000005c */
[C---:B------:R-:W-:Y:S01]  /*1280*/  FFMA R94, R108.reuse, R28, R94 ;  /* 0x0000001c6c5e7223 */ /* 0x040fe2000000005e */
[C---:B------:R-:W-:Y:S01]  /*1290*/  FFMA R104, R108.reuse, R24, R93 ;  /* 0x000000186c687223 */ /* 0x040fe2000000005d */
[----:B------:R-:W-:Y:S01]  /*12a0*/  FFMA R108, R108, R8, R95 ;  /* 0x000000086c6c7223 */ /* 0x000fe2000000005f */
[C---:B------:R-:W-:Y:S01]  /*12b0*/  FFMA R107, R109.reuse, R21, R92 ;  /* 0x000000156d6b7223 */ /* 0x040fe2000000005c */
[C---:B------:R-:W-:Y:S01]  /*12c0*/  FFMA R113, R109.reuse, R29, R94 ;  /* 0x0000001d6d717223 */ /* 0x040fe2000000005e */
[C---:B------:R-:W-:Y:S01]  /*12d0*/  FFMA R105, R109.reuse, R25, R104 ;  /* 0x000000196d697223 */ /* 0x040fe20000000068 */
[----:B------:R-:W1:Y:S01]  /*12e0*/  LDS.128 R92, [R58+0x1100] ;  /* 0x001100003a5c7984 */ /* 0x000e620000000c00 */
[----:B------:R-:W-:Y:S01]  /*12f0*/  FFMA R109, R109, R9, R108 ;  /* 0x000000096d6d7223 */ /* 0x000fe2000000006c */
[C---:B------:R-:W-:Y:S01]  /*1300*/  FFMA R104, R110.reuse, R30, R113 ;  /* 0x0000001e6e687223 */ /* 0x040fe20000000071 */
[----:B------:R-:W-:Y:S01]  /*1310*/  FFMA R131, R135, R23, R106 ;  /* 0x0000001787837223 */ /* 0x000fe2000000006a */
[C---:B------:R-:W-:Y:S01]  /*1320*/  FFMA R108, R110.reuse, R26, R105 ;  /* 0x0000001a6e6c7223 */ /* 0x040fe20000000069 */
[----:B------:R-:W-:Y:S01]  /*1330*/  FFMA R106, R110, R22, R107 ;  /* 0x000000166e6a7223 */ /* 0x000fe2000000006b */
[----:B------:R-:W-:Y:S01]  /*1340*/  FFMA R127, R111, R31, R104 ;  /* 0x0000001f6f7f7223 */ /* 0x000fe20000000068 */
[C---:B--2---:R-:W-:Y:S01]  /*1350*/  FFMA R84, R100.reuse, R20, R84 ;  /* 0x0000001464547223 */ /* 0x044fe20000000054 */
[----:B------:R-:W-:Y:S01]  /*1360*/  FFMA R86, R100, R28, R86 ;  /* 0x0000001c64567223 */ /* 0x000fe20000000056 */
[----:B------:R-:W-:Y:S01]  /*1370*/  FFMA R110, R110, R10, R109 ;  /* 0x0000000a6e6e7223 */ /* 0x000fe2000000006d */
        /* <DEDUP_REMOVED lines=8> */
[----:B------:R-:W-:Y:S01]  /*1400*/  FFMA R125, R111, R23, R106 ;  /* 0x000000176f7d7223 */ /* 0x000fe2000000006a */
[C---:B------:R-:W-:Y:S01]  /*1410*/  FFMA R106, R102.reuse, R26, R105 ;  /* 0x0000001a666a7223 */ /* 0x040fe20000000069 */
[C---:B------:R-:W-:Y:S01]  /*1420*/  FFMA R104, R102.reuse, R22, R107 ;  /* 0x0000001666687223 */ /* 0x040fe2000000006b */
[C---:B------:R-:W-:Y:S01]  /*1430*/  FFMA R143, R103.reuse, R31, R100 ;  /* 0x0000001f678f7223 */ /* 0x040fe20000000064 */
[----:B------:R-:W-:Y:S01]  /*1440*/  FFMA R102, R102, R10, R101 ;  /* 0x0000000a66667223 */ /* 0x000fe20000000065 */
[----:B------:R-:W-:Y:S01]  /*1450*/  FFMA R101, R103, R27, R106 ;  /* 0x0000001b67657223 */ /* 0x000fe2000000006a */
[C---:B---3--:R-:W-:Y:S01]  /*1460*/  FFMA R88, R96.reuse, R20, R88 ;  /* 0x0000001460587223 */ /* 0x048fe20000000058 */
[C---:B------:R-:W-:Y:S01]  /*1470*/  FFMA R90, R96.reuse, R28, R90 ;  /* 0x0000001c605a7223 */ /* 0x040fe2000000005a */
[C---:B------:R-:W-:Y:S01]  /*1480*/  FFMA R100, R96.reuse, R24, R89 ;  /* 0x0000001860647223 */ /* 0x040fe20000000059 */
[----:B------:R-:W-:Y:S01]  /*1490*/  FFMA R96, R96, R8, R91 ;  /* 0x0000000860607223 */ /* 0x000fe2000000005b */
[C---:B------:R-:W-:Y:S01]  /*14a0*/  FFMA R105, R97.reuse, R21, R88 ;  /* 0x0000001561697223 */ /* 0x040fe20000000058 */
[----:B------:R-:W-:Y:S01]  /*14b0*/  FFMA R107, R97, R29, R90 ;  /* 0x0000001d616b7223 */ /* 0x000fe2000000005a */
[C---:B------:R-:W-:Y:S01]  /*14c0*/  FFMA R141, R103.reuse, R23, R104 ;  /* 0x00000017678d7223 */ /* 0x040fe20000000068 */
[----:B------:R-:W3:Y:S01]  /*14d0*/  LDS.128 R88, [R58+0x2000] ;  /* 0x002000003a587984 */ /* 0x000ee20000000c00 */
        /* <DEDUP_REMOVED lines=13> */
[----:B------:R-:W-:Y:S01]  /*15b0*/  FFMA R105, R93, R29, R82 ;  /* 0x0000001d5d697223 */ /* 0x000fe20000000052 */
[C---:B------:R-:W-:Y:S01]  /*15c0*/  FFMA R97, R99.reuse, R27, R102 ;  /* 0x0000001b63617223 */ /* 0x040fe20000000066 */
[----:B------:R-:W1:Y:S01]  /*15d0*/  LDS.128 R80, [R58+0x2080] ;  /* 0x002080003a507984 */ /* 0x000e620000000c00 */
[C---:B------:R-:W-:Y:S01]  /*15e0*/  FFMA R147, R99.reuse, R23, R100 ;  /* 0x0000001763937223 */ /* 0x040fe20000000064 */
[----:B------:R-:W-:Y:S01]  /*15f0*/  FFMA R151, R99, R11, R98 ;  /* 0x0000000b63977223 */ /* 0x000fe20000000062 */
[C---:B------:R-:W-:Y:S01]  /*1600*/  FFMA R99, R93.reuse, R25, R96 ;  /* 0x000000195d637223 */ /* 0x040fe20000000060 */
[----:B------:R-:W-:Y:S01]  /*1610*/  FFMA R93, R93, R9, R92 ;  /* 0x000000095d5d7223 */ /* 0x000fe2000000005c */
[C---:B------:R-:W-:Y:S01]  /*1620*/  FFMA R92, R94.reuse, R30, R105 ;  /* 0x0000001e5e5c7223 */ /* 0x040fe20000000069 */
[C---:B------:R-:W-:Y:S01]  /*1630*/  FFMA R96, R94.reuse, R22, R103 ;  /* 0x000000165e607223 */ /* 0x040fe20000000067 */
[----:B------:R-:W-:Y:S01]  /*1640*/  FFMA R98, R94, R26, R99 ;  /* 0x0000001a5e627223 */ /* 0x000fe20000000063 */
[C---:B--2---:R-:W-:Y:S01]  /*1650*/  FFMA R76, R84.reuse, R20, R76 ;  /* 0x00000014544c7223 */ /* 0x044fe2000000004c */
[C---:B------:R-:W-:Y:S01]  /*1660*/  FFMA R78, R84.reuse, R28, R78 ;  /* 0x0000001c544e7223 */ /* 0x040fe2000000004e */
[----:B------:R-:W-:Y:S01]  /*1670*/  FFMA R157, R95, R31, R92 ;  /* 0x0000001f5f9d7223 */ /* 0x000fe2000000005c */
[C---:B------:R-:W-:Y:S01]  /*1680*/  FFMA R92, R84.reuse, R24, R77 ;  /* 0x00000018545c7223 */ /* 0x040fe2000000004d */
[----:B------:R-:W-:Y:S01]  /*1690*/  FFMA R84, R84, R8, R79 ;  /* 0x0000000854547223 */ /* 0x000fe2000000004f */
[C---:B------:R-:W-:Y:S01]  /*16a0*/  FFMA R99, R85.reuse, R21, R76 ;  /* 0x0000001555637223 */ /* 0x040fe2000000004c */
[----:B------:R-:W-:Y:S01]  /*16b0*/  FFMA R103, R85, R29, R78 ;  /* 0x0000001d55677223 */ /* 0x000fe2000000004e */
[----:B------:R-:W-:Y:S01]  /*16c0*/  FFMA R94, R94, R10, R93 ;  /* 0x0000000a5e5e7223 */ /* 0x000fe2000000005d */
[----:B------:R-:W2:Y:S01]  /*16d0*/  LDS.128 R76, [R58+0x2100] ;  /* 0x002100003a4c7984 */ /* 0x000ea20000000c00 */
[C---:B------:R-:W-:Y:S01]  /*16e0*/  FFMA R93, R95.reuse, R27, R98 ;  /* 0x0000001b5f5d7223 */ /* 0x040fe20000000062 */
[C---:B------:R-:W-:Y:S01]  /*16f0*/  FFMA R153, R95.reuse, R23, R96 ;  /* 0x000000175f997223 */ /* 0x040fe20000000060 */
[----:B------:R-:W-:Y:S01]  /*1700*/  FFMA R179, R95, R11, R94 ;  /* 0x0000000b5fb37223 */ /* 0x000fe2000000005e */
[C---:B------:R-:W-:Y:S01]  /*1710*/  FFMA R95, R85.reuse, R25, R92 ;  /* 0x00000019555f7223 */ /* 0x040fe2000000005c */
[----:B------:R-:W-:Y:S01]  /*1720*/  FFMA R85, R85, R9, R84 ;  /* 0x0000000955557223 */ /* 0x000fe20000000054 */
[C---:B------:R-:W-:Y:S01]  /*1730*/  FFMA R84, R86.reuse, R30, R103 ;  /* 0x0000001e56547223 */ /* 0x040fe20000000067 */
[----:B------:R-:W-:Y:S01]  /*1740*/  FFMA R92, R86, R22, R99 ;  /* 0x00000016565c7223 */ /* 0x000fe20000000063 */
[C---:B---3--:R-:W-:Y:S01]  /*1750*/  FFMA R72, R88.reuse, R20, R72 ;  /* 0x0000001458487223 */ /* 0x048fe20000000048 */
[----:B------:R-:W-:Y:S01]  /*1760*/  FFMA R74, R88, R28, R74 ;  /* 0x0000001c584a7223 */ /* 0x000fe2000000004a */
[C---:B------:R-:W-:Y:S01]  /*1770*/  FFMA R94, R86.reuse, R26, R95 ;  /* 0x0000001a565e7223 */ /* 0x040fe2000000005f */
[----:B------:R-:W-:Y:S01]  /*1780*/  FFMA R159, R87, R31, R84 ;  /* 0x0000001f579f7223 */ /* 0x000fe20000000054 */
[----:B------:R-:W-:Y:S01]  /*1790*/  FFMA R86, R86, R10, R85 ;  /* 0x0000000a56567223 */ /* 0x000fe20000000055 */
[C---:B------:R-:W-:Y:S01]  /*17a0*/  FFMA R84, R88.reuse, R24, R73 ;  /* 0x0000001858547223 */ /* 0x040fe20000000049 */
[----:B------:R-:W-:Y:S01]  /*17b0*/  FFMA R88, R88, R8, R75 ;  /* 0x0000000858587223 */ /* 0x000fe2000000004b */
[C---:B------:R-:W-:Y:S01]  /*17c0*/  FFMA R99, R89.reuse, R21, R72 ;  /* 0x0000001559637223 */ /* 0x040fe20000000048 */
[----:B------:R-:W-:Y:S01]  /*17d0*/  FFMA R103, R89, R29, R74 ;  /* 0x0000001d59677223 */ /* 0x000fe2000000004a */
[C---:B------:R-:W-:Y:S01]  /*17e0*/  FFMA R85, R87.reuse, R27, R94 ;  /* 0x0000001b57557223 */ /* 0x040fe2000000005e */
[----:B------:R-:W3:Y:S01]  /*17f0*/  LDS.128 R72, [R58+0x2180] ;  /* 0x002180003a487984 */ /* 0x000ee20000000c00 */
[C---:B------:R-:W-:Y:S01]  /*1800*/  FFMA R95, R87.reuse, R23, R92 ;  /* 0x00000017575f7223 */ /* 0x040fe2000000005c */
[----:B------:R-:W-:Y:S01]  /*1810*/  FFMA R185, R87, R11, R86 ;  /* 0x0000000b57b97223 */ /* 0x000fe20000000056 */
[C---:B------:R-:W-:Y:S01]  /*1820*/  FFMA R87, R89.reuse, R25, R84 ;  /* 0x0000001959577223 */ /* 0x040fe20000000054 */
[----:B------:R-:W-:Y:S01]  /*1830*/  FFMA R89, R89, R9, R88 ;  /* 0x0000000959597223 */ /* 0x000fe20000000058 */
[C---:B------:R-:W-:Y:S01]  /*1840*/  FFMA R84, R90.reuse, R30, R103 ;  /* 0x0000001e5a547223 */ /* 0x040fe20000000067 */
[C---:B------:R-:W-:Y:S01]  /*1850*/  FFMA R86, R90.reuse, R22, R99 ;  /* 0x000000165a567223 */ /* 0x040fe20000000063 */
[----:B------:R-:W-:Y:S01]  /*1860*/  FFMA R88, R90, R26, R87 ;  /* 0x0000001a5a587223 */ /* 0x000fe20000000057 */
[C---:B-1----:R-:W-:Y:S01]  /*1870*/  FFMA R68, R80.reuse, R20, R68 ;  /* 0x0000001450447223 */ /* 0x042fe20000000044 */
[----:B------:R-:W-:Y:S01]  /*1880*/  FFMA R70, R80, R28, R70 ;  /* 0x0000001c50467223 */ /* 0x000fe20000000046 */
[----:B------:R-:W-:Y:S01]  /*1890*/  FFMA R90, R90, R10, R89 ;  /* 0x0000000a5a5a7223 */ /* 0x000fe20000000059 */
[----:B------:R-:W-:Y:S01]  /*18a0*/  FFMA R163, R91, R31, R84 ;  /* 0x0000001f5ba37223 */ /* 0x000fe20000000054 */
[C---:B------:R-:W-:Y:S01]  /*18b0*/  FFMA R84, R80.reuse, R24, R69 ;  /* 0x0000001850547223 */ /* 0x040fe20000000045 */
[----:B------:R-:W-:Y:S01]  /*18c0*/  FFMA R80, R80, R8, R71 ;  /* 0x0000000850507223 */ /* 0x000fe20000000047 */
[----:B------:R-:W-:Y:S01]  /*18d0*/  FFMA R103, R81, R29, R70 ;  /* 0x0000001d51677223 */ /* 0x000fe20000000046 */
[C---:B------:R-:W-:Y:S01]  /*18e0*/  FFMA R87, R91.reuse, R27, R88 ;  /* 0x0000001b5b577223 */ /* 0x040fe20000000058 */
[C---:B------:R-:W-:Y:S01]  /*18f0*/  FFMA R89, R91.reuse, R23, R86 ;  /* 0x000000175b597223 */ /* 0x040fe20000000056 */
[----:B------:R-:W-:Y:S01]  /*1900*/  FFMA R203, R91, R11, R90 ;  /* 0x0000000b5bcb7223 */ /* 0x000fe2000000005a */
[C---:B------:R-:W-:Y:S01]  /*1910*/  FFMA R99, R81.reuse, R21, R68 ;  /* 0x0000001551637223 */ /* 0x040fe20000000044 */
[C---:B------:R-:W-:Y:S01]  /*1920*/  FFMA R91, R81.reuse, R25, R84 ;  /* 0x00000019515b7223 */ /* 0x040fe20000000054 */
[----:B------:R-:W1:Y:S01]  /*1930*/  LDS.128 R68, [R58+0x3000] ;  /* 0x003000003a447984 */ /* 0x000e620000000c00 */
[----:B------:R-:W-:Y:S01]  /*1940*/  FFMA R81, R81, R9, R80 ;  /* 0x0000000951517223 */ /* 0x000fe20000000050 */
[C---:B------:R-:W-:Y:S01]  /*1950*/  FFMA R80, R82.reuse, R30, R103 ;  /* 0x0000001e52507223 */ /* 0x040fe20000000067 */
[C---:B------:R-:W-:Y:S01]  /*1960*/  FFMA R86, R82.reuse, R26, R91 ;  /* 0x0000001a52567223 */ /* 0x040fe2000000005b */
[C---:B------:R-:W-:Y:S01]  /*1970*/  FFMA R84, R82.reuse, R22, R99 ;  /* 0x0000001652547223 */ /* 0x040fe20000000063 */
[----:B------:R-:W-:Y:S01]  /*1980*/  FFMA R82, R82, R10, R81 ;  /* 0x0000000a52527223 */ /* 0x000fe20000000051 */
[C---:B------:R-:W-:Y:S01]  /*1990*/  FFMA R169, R83.reuse, R31, R80 ;  /* 0x0000001f53a97223 */ /* 0x040fe20000000050 */
[C---:B--2---:R-:W-:Y:S01]  /*19a0*/  FFMA R80, R76.reuse, R24, R61 ;  /* 0x000000184c507223 */ /* 0x044fe2000000003d */
[C---:B------:R-:W-:Y:S01]  /*19b0*/  FFMA R91, R83.reuse, R27, R86 ;  /* 0x0000001b535b7223 */ /* 0x040fe20000000056 */
[C---:B------:R-:W-:Y:S01]  /*19c0*/  FFMA R165, R83.reuse, R23, R84 ;  /* 0x0000001753a57223 */ /* 0x040fe20000000054 */
[----:B------:R-:W-:Y:S01]  /*19d0*/  FFMA R211, R83, R11, R82 ;  /* 0x0000000b53d37223 */ /* 0x000fe20000000052 */
[C---:B------:R-:W-:Y:S01]  /*19e0*/  FFMA R61, R77.reuse, R25, R80 ;  /* 0x000000194d3d7223 */ /* 0x040fe20000000050 */
[C---:B------:R-:W-:Y:S01]  /*19f0*/  FFMA R60, R76.reuse, R20, R60 ;  /* 0x000000144c3c7223 */ /* 0x040fe2000000003c */
[----:B------:R-:W2:Y:S01]  /*1a00*/  LDS.128 R80, [R58+0x3080] ;  /* 0x003080003a507984 */ /* 0x000ea20000000c00 */
[C---:B------:R-:W-:Y:S01]  /*1a10*/  FFMA R62, R76.reuse, R28, R62 ;  /* 0x0000001c4c3e7223 */ /* 0x040fe2000000003e */
[----:B------:R-:W-:Y:S01]  /*1a20*/  FFMA R76, R76, R8, R63 ;  /* 0x000000084c4c7223 */ /* 0x000fe2000000003f */
[----:B------:R-:W-:Y:S01]  /*1a30*/  FFMA R63, R77, R21, R60 ;  /* 0x000000154d3f7223 */ /* 0x000fe2000000003c */
[----:B------:R-:W-:Y:S01]  /*1a40*/  FFMA R129, R135, R27, R112 ;  /* 0x0000001b87817223 */ /* 0x000fe20000000070 */
        /* <DEDUP_REMOVED lines=9> */
[C---:B---3--:R-:W-:Y:S01]  /*1ae0*/  FFMA R60, R72.reuse, R8, R19 ;  /* 0x00000008483c7223 */ /* 0x048fe20000000013 */
[----:B------:R-:W-:Y:S01]  /*1af0*/  FFMA R217, R79, R11, R78 ;  /* 0x0000000b4fd97223 */ /* 0x000fe2000000004e */
[C---:B------:R-:W-:Y:S01]  /*1b00*/  FFMA R16, R72.reuse, R20, R16 ;  /* 0x0000001448107223 */ /* 0x040fe20000000010 */
[----:B------:R-:W3:Y:S01]  /*1b10*/  LDS.128 R76, [R58+0x3100] ;  /* 0x003100003a4c7984 */ /* 0x000ee20000000c00 */
[C---:B------:R-:W-:Y:S01]  /*1b20*/  FFMA R61, R73.reuse, R9, R60 ;  /* 0x00000009493d7223 */ /* 0x040fe2000000003c */
[C---:B------:R-:W-:Y:S01]  /*1b30*/  FFMA R62, R72.reuse, R24, R17 ;  /* 0x00000018483e7223 */ /* 0x040fe20000000011 */
[----:B------:R-:W-:Y:S01]  /*1b40*/  FFMA R18, R72, R28, R18 ;  /* 0x0000001c48127223 */ /* 0x000fe20000000012 */
[C---:B------:R-:W-:Y:S01]  /*1b50*/  FFMA R19, R73.reuse, R21, R16 ;  /* 0x0000001549137223 */ /* 0x040fe20000000010 */
[C---:B------:R-:W-:Y:S01]  /*1b60*/  FFMA R16, R74.reuse, R10, R61 ;  /* 0x0000000a4a107223 */ /* 0x040fe2000000003d */
[C---:B------:R-:W-:Y:S01]  /*1b70*/  FFMA R17, R73.reuse, R25, R62 ;  /* 0x0000001949117223 */ /* 0x040fe2000000003e */
[----:B------:R-:W-:Y:S01]  /*1b80*/  FFMA R73, R73, R29, R18 ;  /* 0x0000001d49497223 */ /* 0x000fe20000000012 */
[----:B------:R-:W-:Y:S01]  /*1b90*/  FFMA R18, R74, R22, R19 ;  /* 0x000000164a127223 */ /* 0x000fe20000000013 */
[----:B------:R-:W-:Y:S01]  /*1ba0*/  FFMA R229, R75, R11, R16 ;  /* 0x0000000b4be57223 */ /* 0x000fe20000000010 */
[----:B-1----:R-:W-:Y:S01]  /*1bb0*/  FFMA R16, R68, R8, R15 ;  /* 0x0000000844107223 */ /* 0x002fe2000000000f */
[C---:B------:R-:W-:Y:S01]  /*1bc0*/  FFMA R60, R74.reuse, R26, R17 ;  /* 0x0000001a4a3c7223 */ /* 0x040fe20000000011 */
[----:B------:R-:W-:Y:S01]  /*1bd0*/  FFMA R74, R74, R30, R73 ;  /* 0x0000001e4a4a7223 */ /* 0x000fe20000000049 */
[C---:B------:R-:W-:Y:S01]  /*1be0*/  FFMA R12, R68.reuse, R20, R12 ;  /* 0x00000014440c7223 */ /* 0x040fe2000000000c */
        /* <DEDUP_REMOVED lines=8> */
[----:B------:R-:W1:Y:S01]  /*1c70*/  LDS.128 R72, [R58+0x3180] ;  /* 0x003180003a487984 */ /* 0x000e620000000c00 */
[C---:B------:R-:W-:Y:S01]  /*1c80*/  FFMA R13, R69.reuse, R25, R18 ;  /* 0x00000019450d7223 */ /* 0x040fe20000000012 */
[----:B------:R-:W-:Y:S01]  /*1c90*/  FFMA R69, R69, R29, R14 ;  /* 0x0000001d45457223 */ /* 0x000fe2000000000e */
[----:B------:R-:W-:Y:S01]  /*1ca0*/  FFMA R237, R71, R11, R12 ;  /* 0x0000000b47ed7223 */ /* 0x000fe2000000000c */
[----:B--2---:R-:W-:Y:S01]  /*1cb0*/  FFMA R12, R80, R8, R7 ;  /* 0x00000008500c7223 */ /* 0x004fe20000000007 */
[C---:B------:R-:W-:Y:S01]  /*1cc0*/  FFMA R16, R70.reuse, R26, R13 ;  /* 0x0000001a46107223 */ /* 0x040fe2000000000d */
        /* <DEDUP_REMOVED lines=12> */
[C---:B------:R-:W-:Y:S01]  /*1d90*/  FFMA R80, R82.reuse, R10, R13 ;  /* 0x0000000a52507223 */ /* 0x040fe2000000000d */
[----:B------:R-:W-:Y:S01]  /*1da0*/  LDS.128 R68, [R58+0x10] ;  /* 0x000010003a447984 */ /* 0x000fe20000000c00 */
[C---:B------:R-:W-:Y:S01]  /*1db0*/  FFMA R84, R82.reuse, R30, R7 ;  /* 0x0000001e52547223 */ /* 0x040fe20000000007 */
[C---:B------:R-:W-:Y:S01]  /*1dc0*/  FFMA R86, R82.reuse, R22, R5 ;  /* 0x0000001652567223 */ /* 0x040fe20000000005 */
[----:B------:R-:W-:Y:S01]  /*1dd0*/  FFMA R82, R82, R26, R81 ;  /* 0x0000001a52527223 */ /* 0x000fe20000000051 */
[----:B------:R-:W2:Y:S01]  /*1de0*/  LDS.128 R60, [R59+0x90] ;  /* 0x000090003b3c7984 */ /* 0x000ea20000000c00 */
[C---:B---3--:R-:W-:Y:S01]  /*1df0*/  FFMA R64, R76.reuse, R20, R64 ;  /* 0x000000144c407223 */ /* 0x048fe20000000040 */
[C---:B------:R-:W-:Y:S01]  /*1e00*/  FFMA R66, R76.reuse, R28, R66 ;  /* 0x0000001c4c427223 */ /* 0x040fe20000000042 */
[C---:B------:R-:W-:Y:S01]  /*1e10*/  FFMA R239, R83.reuse, R11, R80 ;  /* 0x0000000b53ef7223 */ /* 0x040fe20000000050 */
[----:B------:R-:W3:Y:S01]  /*1e20*/  LDS.128 R16, [R59+0x10] ;  /* 0x000010003b107984 */ /* 0x000ee20000000c00 */
[C---:B------:R-:W-:Y:S01]  /*1e30*/  FFMA R231, R83.reuse, R27, R82 ;  /* 0x0000001b53e77223 */ /* 0x040fe20000000052 */
[C---:B------:R-:W-:Y:S01]  /*1e40*/  FFMA R233, R83.reuse, R23, R86 ;  /* 0x0000001753e97223 */ /* 0x040fe20000000056 */
[----:B------:R-:W-:Y:S01]  /*1e50*/  FFMA R235, R83, R31, R84 ;  /* 0x0000001f53eb7223 */ /* 0x000fe20000000054 */
[----:B------:R-:W4:Y:S01]  /*1e60*/  LDS.128 R12, [R59+0x110] ;  /* 0x000110003b0c7984 */ /* 0x000f220000000c00 */
[C---:B------:R-:W-:Y:S01]  /*1e70*/  FFMA R80, R76.reuse, R24, R65 ;  /* 0x000000184c507223 */ /* 0x040fe20000000041 */
[----:B------:R-:W-:Y:S01]  /*1e80*/  FFMA R76, R76, R8, R67 ;  /* 0x000000084c4c7223 */ /* 0x000fe20000000043 */
[C---:B------:R-:W-:Y:S01]  /*1e90*/  FFMA R83, R77.reuse, R21, R64 ;  /* 0x000000154d537223 */ /* 0x040fe20000000040 */
[C---:B------:R-:W-:Y:S01]  /*1ea0*/  FFMA R99, R77.reuse, R29, R66 ;  /* 0x0000001d4d637223 */ /* 0x040fe20000000042 */
[----:B------:R-:W-:Y:S01]  /*1eb0*/  LDS.128 R4, [R59+0x190] ;  /* 0x000190003b047984 */ /* 0x000fe20000000c00 */
[C---:B------:R-:W-:Y:S01]  /*1ec0*/  FFMA R81, R77.reuse, R25, R80 ;  /* 0x000000194d517223 */ /* 0x040fe20000000050 */
[-C--:B------:R-:W-:Y:S01]  /*1ed0*/  FFMA R77, R77, R9.reuse, R76 ;  /* 0x000000094d4d7223 */ /* 0x080fe2000000004c */
[----:B------:R-:W-:Y:S01]  /*1ee0*/  FFMA R80, R78, R22, R83 ;  /* 0x000000164e507223 */ /* 0x000fe20000000053 */
[----:B------:R-:W4:Y:S01]  /*1ef0*/  LDS.128 R64, [R58+0x90] ;  /* 0x000090003a407984 */ /* 0x000f220000000c00 */
[C---:B-1----:R-:W-:Y:S01]  /*1f00*/  FFMA R28, R72.reuse, R28, R34 ;  /* 0x0000001c481c7223 */ /* 0x042fe20000000022 */
[C---:B------:R-:W-:Y:S01]  /*1f10*/  FFMA R24, R72.reuse, R24, R33 ;  /* 0x0000001848187223 */ /* 0x040fe20000000021 */
[C---:B------:R-:W-:Y:S01]  /*1f20*/  FFMA R20, R72.reuse, R20, R32 ;  /* 0x0000001448147223 */ /* 0x040fe20000000020 */
[----:B------:R-:W-:Y:S01]  /*1f30*/  FFMA R8, R72, R8, R35 ;  /* 0x0000000848087223 */ /* 0x000fe20000000023 */
[C---:B------:R-:W-:Y:S01]  /*1f40*/  FFMA R82, R78.reuse, R26, R81 ;  /* 0x0000001a4e527223 */ /* 0x040fe20000000051 */
[----:B------:R-:W1:Y:S01]  /*1f50*/  LDS.128 R32, [R58+0x110] ;  /* 0x000110003a207984 */ /* 0x000e620000000c00 */
[C---:B------:R-:W-:Y:S01]  /*1f60*/  FFMA R76, R78.reuse, R30, R99 ;  /* 0x0000001e4e4c7223 */ /* 0x040fe20000000063 */
[C---:B------:R-:W-:Y:S01]  /*1f70*/  FFMA R9, R73.reuse, R9, R8 ;  /* 0x0000000949097223 */ /* 0x040fe20000000008 */
[-C--:B------:R-:W-:Y:S01]  /*1f80*/  FFMA R78, R78, R10.reuse, R77 ;  /* 0x0000000a4e4e7223 */ /* 0x080fe2000000004d */
[C---:B------:R-:W-:Y:S01]  /*1f90*/  FFMA R25, R73.reuse, R25, R24 ;  /* 0x0000001949197223 */ /* 0x040fe20000000018 */
[----:B------:R-:W-:Y:S01]  /*1fa0*/  FFMA R21, R73, R21, R20 ;  /* 0x0000001549157223 */ /* 0x000fe20000000014 */
[C---:B------:R-:W-:Y:S01]  /*1fb0*/  FFMA R10, R74.reuse, R10, R9 ;  /* 0x0000000a4a0a7223 */ /* 0x040fe20000000009 */
[C---:B------:R-:W-:Y:S01]  /*1fc0*/  FFMA R77, R79.reuse, R27, R82 ;  /* 0x0000001b4f4d7223 */ /* 0x040fe20000000052 */
[----:B------:R-:W-:Y:S01]  /*1fd0*/  FFMA R26, R74, R26, R25 ;  /* 0x0000001a4a1a7223 */ /* 0x000fe20000000019 */
[----:B------:R-:W-:Y:S01]  /*1fe0*/  FFMA R81, R79, R23, R80 ;  /* 0x000000174f517223 */ /* 0x000fe20000000050 */
[----:B------:R-:W-:Y:S01]  /*1ff0*/  FFMA R241, R75, R11, R10 ;  /* 0x0000000b4bf17223 */ /* 0x000fe2000000000a */
[----:B------:R-:W-:Y:S01]  /*2000*/  FFMA R83, R79, R31, R76 ;  /* 0x0000001f4f537223 */ /* 0x000fe2000000004c */
[-C--:B------:R-:W-:Y:S01]  /*2010*/  FFMA R123, R123, R11.reuse, R122 ;  /* 0x0000000b7b7b7223 */ /* 0x080fe2000000007a */
[----:B------:R-:W-:Y:S01]  /*2020*/  FFMA R135, R135, R11, R134 ;  /* 0x0000000b87877223 */ /* 0x000fe20000000086 */
[C---:B------:R-:W-:Y:S01]  /*2030*/  FFMA R113, R111.reuse, R27, R108 ;  /* 0x0000001b6f717223 */ /* 0x040fe2000000006c */
[-C--:B------:R-:W-:Y:S01]  /*2040*/  FFMA R137, R111, R11.reuse, R110 ;  /* 0x0000000b6f897223 */ /* 0x080fe2000000006e */
[----:B------:R-:W-:Y:S01]  /*2050*/  FFMA R79, R79, R11, R78 ;  /* 0x0000000b4f4f7223 */ /* 0x000fe2000000004e */
[----:B--2---:R-:W-:Y:S01]  /*2060*/  FFMA R20, R68, R60, R139 ;  /* 0x0000003c44147223 */ /* 0x004fe2000000008b */
[----:B------:R-:W-:Y:S01]  /*2070*/  FFMA R22, R74, R22, R21 ;  /* 0x000000164a167223 */ /* 0x000fe20000000015 */
[----:B------:R-:W-:Y:S01]  /*2080*/  FFMA R99, R75, R27, R26 ;  /* 0x0000001b4b637223 */ /* 0x000fe2000000001a */
[----:B------:R-:W-:Y:S01]  /*2090*/  FFMA R29, R73, R29, R28 ;  /* 0x0000001d491d7223 */ /* 0x000fe2000000001c */
[----:B---3--:R-:W-:Y:S01]  /*20a0*/  FFMA R10, R68, R16, R115 ;  /* 0x00000010440a7223 */ /* 0x008fe20000000073 */
[C---:B------:R-:W-:Y:S01]  /*20b0*/  FFMA R9, R69.reuse, R61, R20 ;  /* 0x0000003d45097223 */ /* 0x040fe20000000014 */
[----:B------:R-:W2:Y:S01]  /*20c0*/  LDS.128 R24, [R58+0x190] ;  /* 0x000190003a187984 */ /* 0x000ea20000000c00 */
[----:B------:R-:W-:Y:S01]  /*20d0*/  FFMA R30, R74, R30, R29 ;  /* 0x0000001e4a1e7223 */ /* 0x000fe2000000001d */
[----:B----4-:R-:W-:Y:S01]  /*20e0*/  FFMA R8, R68, R12, R155 ;  /* 0x0000000c44087223 */ /* 0x010fe2000000009b */
[----:B------:R-:W-:Y:S01]  /*20f0*/  FFMA R11, R69, R17, R10 ;  /* 0x00000011450b7223 */ /* 0x000fe2000000000a */
[C---:B------:R-:W-:Y:S01]  /*2100*/  FFMA R20, R70.reuse, R62, R9 ;  /* 0x0000003e46147223 */ /* 0x040fe20000000009 */
[----:B------:R-:W-:Y:S01]  /*2110*/  FFMA R103, R75, R23, R22 ;  /* 0x000000174b677223 */ /* 0x000fe20000000016 */
[----:B------:R-:W-:Y:S01]  /*2120*/  FFMA R21, R69, R13, R8 ;  /* 0x0000000d45157223 */ /* 0x000fe20000000008 */
[C---:B------:R-:W-:Y:S01]  /*2130*/  FFMA R10, R70.reuse, R18, R11 ;  /* 0x00000012460a7223 */ /* 0x040fe2000000000b */
[----:B------:R-:W-:Y:S01]  /*2140*/  FFMA R109, R71, R63, R20 ;  /* 0x0000003f476d7223 */ /* 0x000fe20000000014 */
[----:B------:R-:W-:Y:S01]  /*2150*/  FFMA R105, R75, R31, R30 ;  /* 0x0000001f4b697223 */ /* 0x000fe2000000001e */
        /* <DEDUP_REMOVED lines=8> */
[----:B------:R-:W3:Y:S01]  /*21e0*/  LDS.128 R20, [R58+0x1010] ;  /* 0x001010003a147984 */ /* 0x000ee20000000c00 */
[C---:B------:R-:W-:Y:S01]  /*21f0*/  FFMA R29, R65.reuse, R13, R8 ;  /* 0x0000000d411d7223 */ /* 0x040fe20000000008 */
[----:B------:R-:W-:Y:S01]  /*2200*/  FFMA R64, R64, R4, R123 ;  /* 0x0000000440407223 */ /* 0x000fe2000000007b */
[C---:B------:R-:W-:Y:S01]  /*2210*/  FFMA R10, R66.reuse, R18, R11 ;  /* 0x00000012420a7223 */ /* 0x040fe2000000000b */
[C---:B------:R-:W-:Y:S01]  /*2220*/  FFMA R28, R66.reuse, R62, R9 ;  /* 0x0000003e421c7223 */ /* 0x040fe20000000009 */
[----:B------:R-:W-:Y:S01]  /*2230*/  FFMA R8, R66, R14, R29 ;  /* 0x0000000e42087223 */ /* 0x000fe2000000001d */
[----:B------:R-:W-:Y:S01]  /*2240*/  FFMA R65, R65, R5, R64 ;  /* 0x0000000541417223 */ /* 0x000fe20000000040 */
[C---:B------:R-:W-:Y:S01]  /*2250*/  FFMA R119, R67.reuse, R19, R10 ;  /* 0x0000001343777223 */ /* 0x040fe2000000000a */
[C---:B-1----:R-:W-:Y:S01]  /*2260*/  FFMA R10, R32.reuse, R16, R131 ;  /* 0x00000010200a7223 */ /* 0x042fe20000000083 */
        /* <DEDUP_REMOVED lines=8> */
[----:B------:R-:W1:Y:S01]  /*22f0*/  LDS.128 R8, [R58+0x1090] ;  /* 0x001090003a087984 */ /* 0x000e620000000c00 */
        /* <DEDUP_REMOVED lines=9> */
[C---:B--2---:R-:W-:Y:S01]  /*2390*/  FFMA R32, R24.reuse, R60, R113 ;  /* 0x0000003c18207223 */ /* 0x044fe20000000071 */
[C---:B------:R-:W-:Y:S01]  /*23a0*/  FFMA R30, R24.reuse, R16, R125 ;  /* 0x00000010181e7223 */ /* 0x040fe2000000007d */
[C---:B------:R-:W-:Y:S01]  /*23b0*/  FFMA R28, R24.reuse, R12, R127 ;  /* 0x0000000c181c7223 */ /* 0x040fe2000000007f */
[----:B------:R-:W-:Y:S01]  /*23c0*/  FFMA R24, R24, R4, R137 ;  /* 0x0000000418187223 */ /* 0x000fe20000000089 */
[----:B------:R-:W-:Y:S01]  /*23d0*/  FFMA R155, R35, R7, R34 ;  /* 0x00000007239b7223 */ /* 0x000fe20000000022 */
[C---:B------:R-:W-:Y:S01]  /*23e0*/  FFMA R33, R25.reuse, R61, R32 ;  /* 0x0000003d19217223 */ /* 0x040fe20000000020 */
[C---:B------:R-:W-:Y:S01]  /*23f0*/  FFMA R35, R25.reuse, R17, R30 ;  /* 0x0000001119237223 */ /* 0x040fe2000000001e */
[C---:B------:R-:W-:Y:S01]  /*2400*/  FFMA R65, R25.reuse, R13, R28 ;  /* 0x0000000d19417223 */ /* 0x040fe2000000001c */
[----:B------:R-:W-:Y:S01]  /*2410*/  FFMA R25, R25, R5, R24 ;  /* 0x0000000519197223 */ /* 0x000fe20000000018 */
[----:B------:R-:W2:Y:S01]  /*2420*/  LDS.128 R28, [R58+0x1110] ;  /* 0x001110003a1c7984 */ /* 0x000ea20000000c00 */
[C---:B------:R-:W-:Y:S01]  /*2430*/  FFMA R34, R26.reuse, R62, R33 ;  /* 0x0000003e1a227223 */ /* 0x040fe20000000021 */
[C---:B------:R-:W-:Y:S01]  /*2440*/  FFMA R32, R26.reuse, R18, R35 ;  /* 0x000000121a207223 */ /* 0x040fe20000000023 */
[C---:B------:R-:W-:Y:S01]  /*2450*/  FFMA R24, R26.reuse, R14, R65 ;  /* 0x0000000e1a187223 */ /* 0x040fe20000000041 */
[----:B------:R-:W-:Y:S01]  /*2460*/  FFMA R26, R26, R6, R25 ;  /* 0x000000061a1a7223 */ /* 0x000fe20000000019 */
[----:B------:R-:W-:Y:S01]  /*2470*/  FFMA R68, R68, R4, R161 ;  /* 0x0000000444447223 */ /* 0x000fe200000000a1 */
[C---:B------:R-:W-:Y:S01]  /*2480*/  FFMA R137, R27.reuse, R19, R32 ;  /* 0x000000131b897223 */ /* 0x040fe20000000020 */
[C---:B------:R-:W-:Y:S01]  /*2490*/  FFMA R139, R27.reuse, R15, R24 ;  /* 0x0000000f1b8b7223 */ /* 0x040fe20000000018 */
[----:B------:R-:W-:Y:S01]  /*24a0*/  FFMA R161, R27, R7, R26 ;  /* 0x000000071ba17223 */ /* 0x000fe2000000001a */
[C---:B---3--:R-:W-:Y:S01]  /*24b0*/  FFMA R32, R20.reuse, R60, R101 ;  /* 0x0000003c14207223 */ /* 0x048fe20000000065 */
[C---:B------:R-:W-:Y:S01]  /*24c0*/  FFMA R26, R20.reuse, R16, R141 ;  /* 0x00000010141a7223 */ /* 0x040fe2000000008d */
[C---:B------:R-:W-:Y:S01]  /*24d0*/  FFMA R24, R20.reuse, R12, R143 ;  /* 0x0000000c14187223 */ /* 0x040fe2000000008f */
[----:B------:R-:W-:Y:S01]  /*24e0*/  FFMA R20, R20, R4, R145 ;  /* 0x0000000414147223 */ /* 0x000fe20000000091 */
[C---:B------:R-:W-:Y:S01]  /*24f0*/  FFMA R33, R21.reuse, R61, R32 ;  /* 0x0000003d15217223 */ /* 0x040fe20000000020 */
[C---:B------:R-:W-:Y:S01]  /*2500*/  FFMA R35, R21.reuse, R17, R26 ;  /* 0x0000001115237223 */ /* 0x040fe2000000001a */
[----:B------:R-:W-:Y:S01]  /*2510*/  FFMA R65, R21, R13, R24 ;  /* 0x0000000d15417223 */ /* 0x000fe20000000018 */
[----:B------:R-:W-:Y:S01]  /*2520*/  FFMA R135, R27, R63, R34 ;  /* 0x0000003f1b877223 */ /* 0x000fe20000000022 */
[----:B------:R-:W-:Y:S01]  /*2530*/  FFMA R21, R21, R5, R20 ;  /* 0x0000000515157223 */ /* 0x000fe20000000014 */
[----:B------:R-:W3:Y:S01]  /*2540*/  LDS.128 R24, [R58+0x1190] ;  /* 0x001190003a187984 */ /* 0x000ee20000000c00 */
        /* <DEDUP_REMOVED lines=24> */
[----:B------:R-:W-:Y:S01]  /*26d0*/  FFMA R173, R11, R7, R10 ;  /* 0x000000070bad7223 */ /* 0x000fe2000000000a */
[C---:B------:R-:W-:Y:S01]  /*26e0*/  FFMA R10, R28.reuse, R16, R153 ;  /* 0x000000101c0a7223 */ /* 0x040fe20000000099 */
[C---:B------:R-:W-:Y:S01]  /*26f0*/  FFMA R8, R28.reuse, R12, R157 ;  /* 0x0000000c1c087223 */ /* 0x040fe2000000009d */
[----:B------:R-:W-:Y:S01]  /*2700*/  FFMA R28, R28, R4, R179 ;  /* 0x000000041c1c7223 */ /* 0x000fe200000000b3 */
[C---:B------:R-:W-:Y:S01]  /*2710*/  FFMA R33, R29.reuse, R61, R32 ;  /* 0x0000003d1d217223 */ /* 0x040fe20000000020 */
[C---:B------:R-:W-:Y:S01]  /*2720*/  FFMA R35, R29.reuse, R17, R10 ;  /* 0x000000111d237223 */ /* 0x040fe2000000000a */
[C---:B------:R-:W-:Y:S01]  /*2730*/  FFMA R65, R29.reuse, R13, R8 ;  /* 0x0000000d1d417223 */ /* 0x040fe20000000008 */
[----:B------:R-:W-:Y:S01]  /*2740*/  FFMA R29, R29, R5, R28 ;  /* 0x000000051d1d7223 */ /* 0x000fe2000000001c */
[-C--:B------:R-:W-:Y:S01]  /*2750*/  FFMA R147, R11, R63.reuse, R34 ;  /* 0x0000003f0b937223 */ /* 0x080fe20000000022 */
[C---:B------:R-:W-:Y:S01]  /*2760*/  FFMA R34, R30.reuse, R62, R33 ;  /* 0x0000003e1e227223 */ /* 0x040fe20000000021 */
[----:B------:R-:W2:Y:S01]  /*2770*/  LDS.128 R8, [R58+0x2090] ;  /* 0x002090003a087984 */ /* 0x000ea20000000c00 */
[C---:B------:R-:W-:Y:S01]  /*2780*/  FFMA R32, R30.reuse, R18, R35 ;  /* 0x000000121e207223 */ /* 0x040fe20000000023 */
[C---:B------:R-:W-:Y:S01]  /*2790*/  FFMA R28, R30.reuse, R14, R65 ;  /* 0x0000000e1e1c7223 */ /* 0x040fe20000000041 */
[----:B------:R-:W-:Y:S01]  /*27a0*/  FFMA R30, R30, R6, R29 ;  /* 0x000000061e1e7223 */ /* 0x000fe2000000001d */
[C---:B------:R-:W-:Y:S01]  /*27b0*/  FFMA R153, R31.reuse, R63, R34 ;  /* 0x0000003f1f997223 */ /* 0x040fe20000000022 */
        /* <DEDUP_REMOVED lines=9> */
[C---:B------:R-:W-:Y:S01]  /*2850*/  FFMA R65, R25.reuse, R13, R28 ;  /* 0x0000000d19417223 */ /* 0x040fe2000000001c */
        /* <DEDUP_REMOVED lines=27> */
[C---:B--2---:R-:W-:Y:S01]  /*2a10*/  FFMA R32, R8.reuse, R60, R91 ;  /* 0x0000003c08207223 */ /* 0x044fe2000000005b */
[C---:B------:R-:W-:Y:S01]  /*2a20*/  FFMA R22, R8.reuse, R16, R165 ;  /* 0x0000001008167223 */ /* 0x040fe200000000a5 */
[C---:B------:R-:W-:Y:S01]  /*2a30*/  FFMA R20, R8.reuse, R12, R169 ;  /* 0x0000000c08147223 */ /* 0x040fe200000000a9 */
        /* <DEDUP_REMOVED lines=10> */
[C---:B------:R-:W-:Y:S01]  /*2ae0*/  FFMA R211, R11.reuse, R63, R34 ;  /* 0x0000003f0bd37223 */ /* 0x040fe20000000022 */
[C---:B------:R-:W-:Y:S01]  /*2af0*/  FFMA R213, R11.reuse, R19, R32 ;  /* 0x000000130bd57223 */ /* 0x040fe20000000020 */
[C---:B---3--:R-:W-:Y:S01]  /*2b00*/  FFMA R32, R28.reuse, R60, R171 ;  /* 0x0000003c1c207223 */ /* 0x048fe200000000ab */
[C---:B------:R-:W-:Y:S01]  /*2b10*/  FFMA R225, R11.reuse, R7, R10 ;  /* 0x000000070be17223 */ /* 0x040fe2000000000a */
[C---:B------:R-:W-:Y:S01]  /*2b20*/  FFMA R10, R28.reuse, R16, R175 ;  /* 0x000000101c0a7223 */ /* 0x040fe200000000af */
[----:B------:R-:W-:Y:S01]  /*2b30*/  FFMA R215, R11, R15, R8 ;  /* 0x0000000f0bd77223 */ /* 0x000fe20000000008 */
[C---:B------:R-:W-:Y:S01]  /*2b40*/  FFMA R8, R28.reuse, R12, R177 ;  /* 0x0000000c1c087223 */ /* 0x040fe200000000b1 */
[----:B------:R-:W-:Y:S01]  /*2b50*/  FFMA R28, R28, R4, R217 ;  /* 0x000000041c1c7223 */ /* 0x000fe200000000d9 */
[C---:B------:R-:W-:Y:S01]  /*2b60*/  FFMA R9, R29.reuse, R61, R32 ;  /* 0x0000003d1d097223 */ /* 0x040fe20000000020 */
[----:B------:R-:W-:Y:S01]  /*2b70*/  FFMA R11, R29, R17, R10 ;  /* 0x000000111d0b7223 */ /* 0x000fe2000000000a */
[----:B------:R-:W-:Y:S01]  /*2b80*/  FFMA R123, R67, R7, R66 ;  /* 0x00000007437b7223 */ /* 0x000fe20000000042 */
[C---:B------:R-:W-:Y:S01]  /*2b90*/  FFMA R33, R29.reuse, R13, R8 ;  /* 0x0000000d1d217223 */ /* 0x040fe20000000008 */
[----:B------:R-:W3:Y:S01]  /*2ba0*/  LDS.128 R64, [R58+0x3090] ;  /* 0x003090003a407984 */ /* 0x000ee20000000c00 */
[----:B------:R-:W-:Y:S01]  /*2bb0*/  FFMA R29, R29, R5, R28 ;  /* 0x000000051d1d7223 */ /* 0x000fe2000000001c */
[C---:B------:R-:W-:Y:S01]  /*2bc0*/  FFMA R28, R30.reuse, R62, R9 ;  /* 0x0000003e1e1c7223 */ /* 0x040fe20000000009 */
[C---:B------:R-:W-:Y:S01]  /*2bd0*/  FFMA R10, R30.reuse, R18, R11 ;  /* 0x000000121e0a7223 */ /* 0x040fe2000000000b */
[C---:B------:R-:W-:Y:S01]  /*2be0*/  FFMA R8, R30.reuse, R14, R33 ;  /* 0x0000000e1e087223 */ /* 0x040fe20000000021 */
[----:B------:R-:W-:Y:S01]  /*2bf0*/  FFMA R30, R30, R6, R29 ;  /* 0x000000061e1e7223 */ /* 0x000fe2000000001d */
[C---:B------:R-:W-:Y:S01]  /*2c00*/  FFMA R217, R31.reuse, R63, R28 ;  /* 0x0000003f1fd97223 */ /* 0x040fe2000000001c */
[C---:B------:R-:W-:Y:S01]  /*2c10*/  FFMA R219, R31.reuse, R19, R10 ;  /* 0x000000131fdb7223 */ /* 0x040fe2000000000a */
[C---:B-1----:R-:W-:Y:S01]  /*2c20*/  FFMA R28, R24.reuse, R60, R191 ;  /* 0x0000003c181c7223 */ /* 0x042fe200000000bf */
[C---:B------:R-:W-:Y:S01]  /*2c30*/  FFMA R10, R24.reuse, R16, R193 ;  /* 0x00000010180a7223 */ /* 0x040fe200000000c1 */
[----:B------:R-:W-:Y:S01]  /*2c40*/  FFMA R221, R31, R15, R8 ;  /* 0x0000000f1fdd7223 */ /* 0x000fe20000000008 */
[C---:B------:R-:W-:Y:S01]  /*2c50*/  FFMA R8, R24.reuse, R4, R229 ;  /* 0x0000000418087223 */ /* 0x040fe200000000e5 */
        /* <DEDUP_REMOVED lines=12> */
[C---:B--2---:R-:W-:Y:S01]  /*2d20*/  FFMA R28, R20.reuse, R60, R197 ;  /* 0x0000003c141c7223 */ /* 0x044fe200000000c5 */
[C---:B------:R-:W-:Y:S01]  /*2d30*/  FFMA R229, R27.reuse, R7, R24 ;  /* 0x000000071be57223 */ /* 0x040fe20000000018 */
[C---:B------:R-:W-:Y:S01]  /*2d40*/  FFMA R24, R20.reuse, R4, R237 ;  /* 0x0000000414187223 */ /* 0x040fe200000000ed */
        /* <DEDUP_REMOVED lines=15> */
[----:B------:R-:W-:Y:S01]  /*2e40*/  FFMA R89, R23, R15, R22 ;  /* 0x0000000f17597223 */ /* 0x000fe20000000016 */
[----:B------:R-:W-:Y:S01]  /*2e50*/  FFMA R69, R69, R5, R68 ;  /* 0x0000000545457223 */ /* 0x000fe20000000044 */
[C---:B---3--:R-:W-:Y:S01]  /*2e60*/  FFMA R20, R64.reuse, R4, R239 ;  /* 0x0000000440147223 */ /* 0x048fe200000000ef */
[C---:B------:R-:W-:Y:S01]  /*2e70*/  FFMA R22, R64.reuse, R12, R235 ;  /* 0x0000000c40167223 */ /* 0x040fe200000000eb */
[----:B------:R-:W-:Y:S01]  /*2e80*/  FFMA R24, R64, R16, R233 ;  /* 0x0000001040187223 */ /* 0x000fe200000000e9 */
[----:B------:R-:W-:Y:S01]  /*2e90*/  FFMA R85, R23, R63, R26 ;  /* 0x0000003f17557223 */ /* 0x000fe2000000001a */
[----:B------:R-:W-:Y:S01]  /*2ea0*/  FFMA R70, R70, R6, R69 ;  /* 0x0000000646467223 */ /* 0x000fe20000000045 */
[----:B------:R-:W-:Y:S01]  /*2eb0*/  FFMA R64, R64, R60, R231 ;  /* 0x0000003c40407223 */ /* 0x000fe200000000e7 */
[C---:B------:R-:W-:Y:S01]  /*2ec0*/  FFMA R25, R65.reuse, R5, R20 ;  /* 0x0000000541197223 */ /* 0x040fe20000000014 */
[C---:B------:R-:W-:Y:S01]  /*2ed0*/  FFMA R23, R65.reuse, R13, R22 ;  /* 0x0000000d41177223 */ /* 0x040fe20000000016 */
[C---:B------:R-:W-:Y:S01]  /*2ee0*/  FFMA R21, R65.reuse, R17, R24 ;  /* 0x0000001141157223 */ /* 0x040fe20000000018 */
[----:B------:R-:W-:Y:S01]  /*2ef0*/  FFMA R65, R65, R61, R64 ;  /* 0x0000003d41417223 */ /* 0x000fe20000000040 */
[-C--:B------:R-:W-:Y:S01]  /*2f00*/  FFMA R115, R71, R7.reuse, R70 ;  /* 0x0000000747737223 */ /* 0x080fe20000000046 */
[C---:B------:R-:W-:Y:S01]  /*2f10*/  FFMA R64, R66.reuse, R6, R25 ;  /* 0x0000000642407223 */ /* 0x040fe20000000019 */
[C---:B------:R-:W-:Y:S01]  /*2f20*/  FFMA R76, R66.reuse, R14, R23 ;  /* 0x0000000e424c7223 */ /* 0x040fe20000000017 */
[C---:B------:R-:W-:Y:S01]  /*2f30*/  FFMA R78, R66.reuse, R18, R21 ;  /* 0x00000012424e7223 */ /* 0x040fe20000000015 */
[----:B------:R-:W-:Y:S01]  /*2f40*/  LDS.128 R68, [R58+0x20] ;  /* 0x000020003a447984 */ /* 0x000fe20000000c00 */
[----:B------:R-:W-:Y:S01]  /*2f50*/  FFMA R66, R66, R62, R65 ;  /* 0x0000003e42427223 */ /* 0x000fe20000000041 */
[C---:B------:R-:W-:Y:S01]  /*2f60*/  FFMA R101, R67.reuse, R7, R64 ;  /* 0x0000000743657223 */ /* 0x040fe20000000040 */
[C---:B-1----:R-:W-:Y:S01]  /*2f70*/  FFMA R64, R8.reuse, R12, R83 ;  /* 0x0000000c08407223 */ /* 0x042fe20000000053 */
[----:B------:R-:W1:Y:S01]  /*2f80*/  LDS.128 R24, [R59+0x20] ;  /* 0x000020003b187984 */ /* 0x000e620000000c00 */
[C---:B------:R-:W-:Y:S01]  /*2f90*/  FFMA R93, R67.reuse, R63, R66 ;  /* 0x0000003f435d7223 */ /* 0x040fe20000000042 */
[C---:B------:R-:W-:Y:S01]  /*2fa0*/  FFMA R66, R8.reuse, R16, R81 ;  /* 0x0000001008427223 */ /* 0x040fe20000000051 */
[C---:B------:R-:W-:Y:S01]  /*2fb0*/  FFMA R97, R67.reuse, R15, R76 ;  /* 0x0000000f43617223 */ /* 0x040fe2000000004c */
[----:B------:R-:W3:Y:S01]  /*2fc0*/  LDS.128 R20, [R59+0x120] ;  /* 0x000120003b147984 */ /* 0x000ee20000000c00 */
[C---:B------:R-:W-:Y:S01]  /*2fd0*/  FFMA R76, R8.reuse, R60, R77 ;  /* 0x0000003c084c7223 */ /* 0x040fe2000000004d */
[----:B------:R-:W-:Y:S01]  /*2fe0*/  FFMA R8, R8, R4, R79 ;  /* 0x0000000408087223 */ /* 0x000fe2000000004f */
[----:B------:R-:W-:Y:S01]  /*2ff0*/  FFMA R95, R67, R19, R78 ;  /* 0x00000013435f7223 */ /* 0x000fe2000000004e */
[----:B------:R-:W4:Y:S01]  /*3000*/  LDS.128 R32, [R59+0xa0] ;  /* 0x0000a0003b207984 */ /* 0x000f220000000c00 */
[C---:B------:R-:W-:Y:S01]  /*3010*/  FFMA R79, R9.reuse, R17, R66 ;  /* 0x00000011094f7223 */ /* 0x040fe20000000042 */
[C---:B------:R-:W-:Y:S01]  /*3020*/  FFMA R81, R9.reuse, R13, R64 ;  /* 0x0000000d09517223 */ /* 0x040fe20000000040 */
[C---:B------:R-:W-:Y:S01]  /*3030*/  FFMA R77, R9.reuse, R61, R76 ;  /* 0x0000003d094d7223 */ /* 0x040fe2000000004c */
[----:B------:R-:W4:Y:S01]  /*3040*/  LDS.128 R64, [R58+0xa0] ;  /* 0x0000a0003a407984 */ /* 0x000f220000000c00 */
[----:B------:R-:W-:Y:S01]  /*3050*/  FFMA R9, R9, R5, R8 ;  /* 0x0000000509097223 */ /* 0x000fe20000000008 */
[C---:B------:R-:W-:Y:S01]  /*3060*/  FFMA R76, R10.reuse, R18, R79 ;  /* 0x000000120a4c7223 */ /* 0x040fe2000000004f */
[C---:B------:R-:W-:Y:S01]  /*3070*/  FFMA R78, R10.reuse, R62, R77 ;  /* 0x0000003e0a4e7223 */ /* 0x040fe2000000004d */
[C---:B------:R-:W-:Y:S01]  /*3080*/  FFMA R8, R10.reuse, R14, R81 ;  /* 0x0000000e0a087223 */ /* 0x040fe20000000051 */
[----:B------:R-:W-:Y:S01]  /*3090*/  FFMA R10, R10, R6, R9 ;  /* 0x000000060a0a7223 */ /* 0x000fe20000000009 */
[----:B------:R-:W4:Y:S01]  /*30a0*/  LDS.128 R28, [R59+0x1a0] ;  /* 0x0001a0003b1c7984 */ /* 0x000f220000000c00 */
[C---:B------:R-:W-:Y:S01]  /*30b0*/  FFMA R77, R11.reuse, R63, R78 ;  /* 0x0000003f0b4d7223 */ /* 0x040fe2000000004e */
[C---:B------:R-:W-:Y:S01]  /*30c0*/  FFMA R79, R11.reuse, R19, R76 ;  /* 0x000000130b4f7223 */ /* 0x040fe2000000004c */
[C---:B------:R-:W-:Y:S01]  /*30d0*/  FFMA R81, R11.reuse, R15, R8 ;  /* 0x0000000f0b517223 */ /* 0x040fe20000000008 */
[----:B------:R-:W-:Y:S01]  /*30e0*/  FFMA R83, R11, R7, R10 ;  /* 0x000000070b537223 */ /* 0x000fe2000000000a */
[C---:B--2---:R-:W-:Y:S01]  /*30f0*/  FFMA R60, R72.reuse, R60, R99 ;  /* 0x0000003c483c7223 */ /* 0x044fe20000000063 */
[C---:B------:R-:W-:Y:S01]  /*3100*/  FFMA R4, R72.reuse, R4, R241 ;  /* 0x0000000448047223 */ /* 0x040fe200000000f1 */
[----:B------:R-:W2:Y:S01]  /*3110*/  LDS.128 R8, [R58+0x120] ;  /* 0x000120003a087984 */ /* 0x000ea20000000c00 */
        /* <DEDUP_REMOVED lines=13> */
[----:B------:R-:W-:Y:S01]  /*31f0*/  FFMA R105, R75, R15, R14 ;  /* 0x0000000f4b697223 */ /* 0x000fe2000000000e */
[----:B-1----:R-:W-:Y:S01]  /*3200*/  FFMA R6, R68, R24, R107 ;  /* 0x0000001844067223 */ /* 0x002fe2000000006b */
[----:B------:R-:W-:Y:S01]  /*3210*/  IADD3 R112, P3, R39, UR4, RZ ;  /* 0x0000000427707c10 */ /* 0x000fe2000ff7e0ff */
[----:B------:R-:W-:Y:S01]  /*3220*/  FFMA R103, R75, R19, R18 ;  /* 0x000000134b677223 */ /* 0x000fe20000000012 */
[----:B------:R-:W-:Y:S01]  /*3230*/  IADD3 R122, P4, R50, UR4, RZ ;  /* 0x00000004327a7c10 */ /* 0x000fe2000ff9e0ff */
[C---:B---3--:R-:W-:Y:S01]  /*3240*/  FFMA R4, R68.reuse, R20, R111 ;  /* 0x0000001444047223 */ /* 0x048fe2000000006f */
[C---:B------:R-:W-:Y:S01]  /*3250*/  FFMA R7, R69.reuse, R25, R6 ;  /* 0x0000001945077223 */ /* 0x040fe20000000006 */
[----:B------:R-:W-:Y:S01]  /*3260*/  LDS.128 R72, [R58+0x31a0] ;  /* 0x0031a0003a487984 */ /* 0x000fe20000000c00 */
[----:B----4-:R-:W-:Y:S01]  /*3270*/  FFMA R12, R68, R32, R109 ;  /* 0x00000020440c7223 */ /* 0x010fe2000000006d */
[----:B------:R-:W-:Y:S01]  /*3280*/  FFMA R13, R69, R21, R4 ;  /* 0x00000015450d7223 */ /* 0x000fe20000000004 */
[----:B------:R-:W-:-:S02]  /*3290*/  FFMA R6, R70, R26, R7 ;  /* 0x0000001a46067223 */ /* 0x000fc40000000007 */
[----:B------:R-:W-:Y:S01]  /*32a0*/  FFMA R5, R69, R33, R12 ;  /* 0x0000002145057223 */ /* 0x000fe2000000000c */
[----:B------:R-:W-:Y:S01]  /*32b0*/  FFMA R4, R70, R22, R13 ;  /* 0x0000001646047223 */ /* 0x000fe2000000000d */
[C---:B------:R-:W-:Y:S01]  /*32c0*/  FFMA R107, R71.reuse, R27, R6 ;  /* 0x0000001b476b7223 */ /* 0x040fe20000000006 */
[----:B------:R-:W-:Y:S01]  /*32d0*/  FFMA R6, R64, R24, R119 ;  /* 0x0000001840067223 */ /* 0x000fe20000000077 */
        /* <DEDUP_REMOVED lines=8> */
[----:B------:R-:W1:Y:S01]  /*3360*/  LDS.128 R4, [R58+0x1020] ;  /* 0x001020003a047984 */ /* 0x000e620000000c00 */
[----:B------:R-:W-:Y:S01]  /*3370*/  FFMA R13, R65, R33, R12 ;  /* 0x00000021410d7223 */ /* 0x000fe2000000000c */
[----:B------:R-:W-:Y:S01]  /*3380*/  FFMA R64, R64, R28, R123 ;  /* 0x0000001c40407223 */ /* 0x000fe2000000007b */
[C---:B------:R-:W-:Y:S01]  /*3390*/  FFMA R12, R66.reuse, R22, R17 ;  /* 0x00000016420c7223 */ /* 0x040fe20000000011 */
[----:B------:R-:W-:Y:S01]  /*33a0*/  FFMA R119, R67, R27, R14 ;  /* 0x0000001b43777223 */ /* 0x000fe2000000000e */
[----:B------:R-:W-:Y:S01]  /*33b0*/  FFMA R16, R66, R34, R13 ;  /* 0x0000002242107223 */ /* 0x000fe2000000000d */
[C---:B--2---:R-:W-:Y:S01]  /*33c0*/  FFMA R14, R8.reuse, R24, R131 ;  /* 0x00000018080e7223 */ /* 0x044fe20000000083 */
        /* <DEDUP_REMOVED lines=8> */
[----:B------:R-:W-:Y:S01]  /*3450*/  FFMA R66, R66, R30, R65 ;  /* 0x0000001e42427223 */ /* 0x000fe20000000041 */
        /* <DEDUP_REMOVED lines=27> */
[C---:B-1----:R-:W-:Y:S01]  /*3610*/  FFMA R60, R4.reuse, R32, R141 ;  /* 0x00000020043c7223 */ /* 0x042fe2000000008d */
        /* <DEDUP_REMOVED lines=48> */
[C---:B-1----:R-:W-:Y:S01]  /*3920*/  FFMA R60, R8.reuse, R32, R185 ;  /* 0x00000020083c7223 */ /* 0x042fe200000000b9 */
        /* <DEDUP_REMOVED lines=53> */
[----:B------:R-:W4:Y:S01]  /*3c80*/  LDS.128 R64, [R58+0x30a0] ;  /* 0x0030a0003a407984 */ /* 0x000f220000000c00 */
        /* <DEDUP_REMOVED lines=31> */
[C---:B---3--:R-:W-:Y:S01]  /*3e80*/  FFMA R8, R4.reuse, R28, R205 ;  /* 0x0000001c04087223 */ /* 0x048fe200000000cd */
        /* <DEDUP_REMOVED lines=17> */
[C---:B----4-:R-:W-:Y:S01]  /*3fa0*/  FFMA R4, R64.reuse, R28, R101 ;  /* 0x0000001c40047223 */ /* 0x050fe20000000065 */
[C---:B------:R-:W-:Y:S01]  /*3fb0*/  FFMA R89, R7.reuse, R27, R8 ;  /* 0x0000001b07597223 */ /* 0x040fe20000000008 */
[----:B------:R-:W-:Y:S01]  /*3fc0*/  FFMA R85, R7, R23, R6 ;  /* 0x0000001707557223 */ /* 0x000fe20000000006 */
[C---:B------:R-:W-:Y:S01]  /*3fd0*/  FFMA R6, R64.reuse, R20, R97 ;  /* 0x0000001440067223 */ /* 0x040fe20000000061 */
[----:B------:R-:W-:Y:S01]  /*3fe0*/  FFMA R8, R64, R24, R95 ;  /* 0x0000001840087223 */ /* 0x000fe2000000005f */
[----:B------:R-:W-:Y:S01]  /*3ff0*/  FFMA R70, R70, R30, R69 ;  /* 0x0000001e46467223 */ /* 0x000fe20000000045 */
[----:B------:R-:W-:Y:S01]  /*4000*/  FFMA R64, R64, R32, R93 ;  /* 0x0000002040407223 */ /* 0x000fe2000000005d */
[----:B------:R-:W-:Y:S01]  /*4010*/  FFMA R9, R65, R29, R4 ;  /* 0x0000001d41097223 */ /* 0x000fe20000000004 */
[----:B------:R-:W-:Y:S01]  /*4020*/  FFMA R87, R7, R35, R10 ;  /* 0x0000002307577223 */ /* 0x000fe2000000000a */
[C---:B------:R-:W-:Y:S01]  /*4030*/  FFMA R7, R65.reuse, R21, R6 ;  /* 0x0000001541077223 */ /* 0x040fe20000000006 */
[C---:B------:R-:W-:Y:S01]  /*4040*/  FFMA R5, R65.reuse, R25, R8 ;  /* 0x0000001941057223 */ /* 0x040fe20000000008 */
[----:B------:R-:W-:Y:S01]  /*4050*/  FFMA R65, R65, R33, R64 ;  /* 0x0000002141417223 */ /* 0x000fe20000000040 */
[-C--:B------:R-:W-:Y:S01]  /*4060*/  FFMA R115, R71, R31.reuse, R70 ;  /* 0x0000001f47737223 */ /* 0x080fe20000000046 */
[C---:B------:R-:W-:Y:S01]  /*4070*/  FFMA R64, R66.reuse, R30, R9 ;  /* 0x0000001e42407223 */ /* 0x040fe20000000009 */
[----:B------:R-:W-:Y:S01]  /*4080*/  LDS.128 R68, [R58+0x30] ;  /* 0x000030003a447984 */ /* 0x000fe20000000c00 */
[C---:B------:R-:W-:Y:S01]  /*4090*/  FFMA R76, R66.reuse, R22, R7 ;  /* 0x00000016424c7223 */ /* 0x040fe20000000007 */
[C---:B------:R-:W-:Y:S01]  /*40a0*/  FFMA R78, R66.reuse, R26, R5 ;  /* 0x0000001a424e7223 */ /* 0x040fe20000000005 */
[----:B------:R-:W-:Y:S01]  /*40b0*/  FFMA R66, R66, R34, R65 ;  /* 0x0000002242427223 */ /* 0x000fe20000000041 */
[----:B------:R-:W2:Y:S01]  /*40c0*/  LDS.128 R12, [R59+0x30] ;  /* 0x000030003b0c7984 */ /* 0x000ea20000000c00 */
[C---:B------:R-:W-:Y:S01]  /*40d0*/  FFMA R101, R67.reuse, R31, R64 ;  /* 0x0000001f43657223 */ /* 0x040fe20000000040 */
[C---:B-1----:R-:W-:Y:S01]  /*40e0*/  FFMA R64, R60.reuse, R20, R81 ;  /* 0x000000143c407223 */ /* 0x042fe20000000051 */
[C---:B------:R-:W-:Y:S01]  /*40f0*/  FFMA R93, R67.reuse, R35, R66 ;  /* 0x00000023435d7223 */ /* 0x040fe20000000042 */
[----:B------:R-:W1:Y:S01]  /*4100*/  LDS.128 R8, [R59+0x130] ;  /* 0x000130003b087984 */ /* 0x000e620000000c00 */
        /* <DEDUP_REMOVED lines=8> */
[----:B------:R-:W4:Y:S01]  /*4190*/  LDS.128 R64, [R58+0xb0] ;  /* 0x0000b0003a407984 */ /* 0x000f220000000c00 */
[C---:B------:R-:W-:Y:S01]  /*41a0*/  FFMA R77, R61.reuse, R33, R76 ;  /* 0x000000213d4d7223 */ /* 0x040fe2000000004c */
[C---:B------:R-:W-:Y:S01]  /*41b0*/  FFMA R76, R62.reuse, R26, R79 ;  /* 0x0000001a3e4c7223 */ /* 0x040fe2000000004f */
[----:B------:R-:W-:Y:S01]  /*41c0*/  FFMA R61, R61, R29, R60 ;  /* 0x0000001d3d3d7223 */ /* 0x000fe2000000003c */
        /* <DEDUP_REMOVED lines=8> */
[C---:B------:R-:W-:Y:S01]  /*4250*/  FFMA R20, R72.reuse, R20, R105 ;  /* 0x0000001448147223 */ /* 0x040fe20000000069 */
[----:B------:R-:W4:Y:S01]  /*4260*/  LDS.128 R60, [R58+0x130] ;  /* 0x000130003a3c7984 */ /* 0x000f220000000c00 */
        /* <DEDUP_REMOVED lines=16> */
[C---:B-1----:R-:W-:Y:S01]  /*4370*/  FFMA R20, R68.reuse, R8, R111 ;  /* 0x0000000844147223 */ /* 0x042fe2000000006f */
[C---:B------:R-:W-:Y:S01]  /*4380*/  FFMA R27, R69.reuse, R13, R22 ;  /* 0x0000000d451b7223 */ /* 0x040fe20000000016 */
[----:B------:R-:W-:Y:S01]  /*4390*/  LDS.128 R72, [R58+0x40] ;  /* 0x000040003a487984 */ /* 0x000fe20000000c00 */
[----:B---3--:R-:W-:Y:S01]  /*43a0*/  FFMA R24, R68, R4, R109 ;  /* 0x0000000444187223 */ /* 0x008fe2000000006d */
[C---:B------:R-:W-:Y:S01]  /*43b0*/  FFMA R29, R69.reuse, R9, R20 ;  /* 0x00000009451d7223 */ /* 0x040fe20000000014 */
[C---:B------:R-:W-:Y:S01]  /*43c0*/  FFMA R26, R70.reuse, R14, R27 ;  /* 0x0000000e461a7223 */ /* 0x040fe2000000001b */
[----:B------:R-:W1:Y:S01]  /*43d0*/  LDS.128 R20, [R58+0x1b0] ;  /* 0x0001b0003a147984 */ /* 0x000e620000000c00 */
[----:B------:R-:W-:Y:S01]  /*43e0*/  FFMA R25, R69, R5, R24 ;  /* 0x0000000545197223 */ /* 0x000fe20000000018 */
[----:B------:R-:W-:Y:S01]  /*43f0*/  FFMA R24, R70, R10, R29 ;  /* 0x0000000a46187223 */ /* 0x000fe2000000001d */
[C---:B------:R-:W-:Y:S01]  /*4400*/  FFMA R109, R71.reuse, R15, R26 ;  /* 0x0000000f476d7223 */ /* 0x040fe2000000001a */
[----:B----4-:R-:W-:Y:S01]  /*4410*/  FFMA R26, R64, R12, R119 ;  /* 0x0000000c401a7223 */ /* 0x010fe20000000077 */
        /* <DEDUP_REMOVED lines=8> */
[----:B------:R-:W2:Y:S01]  /*44a0*/  LDS.128 R24, [R58+0x1030] ;  /* 0x001030003a187984 */ /* 0x000ea20000000c00 */
        /* <DEDUP_REMOVED lines=25> */
[-C--:B------:R-:W-:Y:S01]  /*4640*/  FFMA R123, R67, R19.reuse, R66 ;  /* 0x00000013437b7223 */ /* 0x080fe20000000042 */
        /* <DEDUP_REMOVED lines=76> */
[----:B------:R-:W2:Y:S01]  /*4b10*/  LDS.128 R32, [R58+0x2130] ;  /* 0x002130003a207984 */ /* 0x000ea20000000c00 */
[C---:B------:R-:W-:Y:S01]  /*4b20*/  FFMA R60, R22.reuse, R14, R63 ;  /* 0x0000000e163c7223 */ /* 0x040fe2000000003f */
[----:B------:R-:W-:Y:S01]  /*4b30*/  FFMA R21, R21, R17, R20 ;  /* 0x0000001115157223 */ /* 0x000fe20000000014 */
[C---:B------:R-:W-:Y:S01]  /*4b40*/  FFMA R62, R22.reuse, R6, R61 ;  /* 0x00000006163e7223 */ /* 0x040fe2000000003d */
[----:B------:R-:W-:Y:S01]  /*4b50*/  FFMA R20, R22, R10, R65 ;  /* 0x0000000a16147223 */ /* 0x000fe20000000041 */
[C---:B------:R-:W-:Y:S01]  /*4b60*/  FFMA R189, R23.reuse, R15, R60 ;  /* 0x0000000f17bd7223 */ /* 0x040fe2000000003c */
[----:B---3--:R-:W-:Y:S01]  /*4b70*/  FFMA R60, R24, R4, R147 ;  /* 0x00000004183c7223 */ /* 0x008fe20000000093 */
[----:B------:R-:W-:Y:S01]  /*4b80*/  FFMA R22, R22, R18, R21 ;  /* 0x0000001216167223 */ /* 0x000fe20000000015 */
[C---:B------:R-:W-:Y:S01]  /*4b90*/  FFMA R187, R23.reuse, R7, R62 ;  /* 0x0000000717bb7223 */ /* 0x040fe2000000003e */
[----:B------:R-:W-:Y:S01]  /*4ba0*/  FFMA R185, R23, R11, R20 ;  /* 0x0000000b17b97223 */ /* 0x000fe20000000014 */
[----:B------:R-:W-:Y:S01]  /*4bb0*/  FFMA R21, R25, R5, R60 ;  /* 0x0000000519157223 */ /* 0x000fe2000000003c */
[----:B------:R-:W-:Y:S01]  /*4bc0*/  FFMA R201, R23, R19, R22 ;  /* 0x0000001317c97223 */ /* 0x000fe20000000016 */
[C---:B------:R-:W-:Y:S01]  /*4bd0*/  FFMA R22, R24.reuse, R12, R149 ;  /* 0x0000000c18167223 */ /* 0x040fe20000000095 */
[C---:B------:R-:W-:Y:S01]  /*4be0*/  FFMA R20, R24.reuse, R8, R151 ;  /* 0x0000000818147223 */ /* 0x040fe20000000097 */
[----:B------:R-:W3:Y:S01]  /*4bf0*/  LDS.128 R60, [R58+0x21b0] ;  /* 0x0021b0003a3c7984 */ /* 0x000ee20000000c00 */
[-C--:B------:R-:W-:Y:S01]  /*4c00*/  FFMA R24, R24, R16.reuse, R203 ;  /* 0x0000001018187223 */ /* 0x080fe200000000cb */
        /* <DEDUP_REMOVED lines=10> */
[----:B------:R-:W-:Y:S01]  /*4cb0*/  FFMA R149, R27, R7, R24 ;  /* 0x000000071b957223 */ /* 0x000fe20000000018 */
[C---:B-1----:R-:W-:Y:S01]  /*4cc0*/  FFMA R22, R28.reuse, R12, R143 ;  /* 0x0000000c1c167223 */ /* 0x042fe2000000008f */
[C---:B------:R-:W-:Y:S01]  /*4cd0*/  FFMA R20, R28.reuse, R8, R145 ;  /* 0x000000081c147223 */ /* 0x040fe20000000091 */
[C---:B------:R-:W-:Y:S01]  /*4ce0*/  FFMA R24, R28.reuse, R4, R141 ;  /* 0x000000041c187223 */ /* 0x040fe2000000008d */
[----:B------:R-:W1:Y:S01]  /*4cf0*/  LDS.128 R64, [R58+0x3030] ;  /* 0x003030003a407984 */ /* 0x000e620000000c00 */
[C---:B------:R-:W-:Y:S01]  /*4d00*/  FFMA R23, R29.reuse, R13, R22 ;  /* 0x0000000d1d177223 */ /* 0x040fe20000000016 */
        /* <DEDUP_REMOVED lines=8> */
[C---:B------:R-:W-:Y:S01]  /*4d90*/  FFMA R141, R31.reuse, R11, R20 ;  /* 0x0000000b1f8d7223 */ /* 0x040fe20000000014 */
[----:B------:R-:W-:Y:S01]  /*4da0*/  FFMA R145, R31, R7, R24 ;  /* 0x000000071f917223 */ /* 0x000fe20000000018 */
[C---:B--2---:R-:W-:Y:S01]  /*4db0*/  FFMA R22, R32.reuse, R12, R135 ;  /* 0x0000000c20167223 */ /* 0x044fe20000000087 */
        /* <DEDUP_REMOVED lines=8> */
[----:B------:R-:W2:Y:S01]  /*4e40*/  LDS.128 R20, [R58+0x30b0] ;  /* 0x0030b0003a147984 */ /* 0x000ea20000000c00 */
[C---:B------:R-:W-:Y:S01]  /*4e50*/  FFMA R28, R34.reuse, R6, R25 ;  /* 0x00000006221c7223 */ /* 0x040fe20000000019 */
[C---:B------:R-:W-:Y:S01]  /*4e60*/  FFMA R26, R34.reuse, R14, R27 ;  /* 0x0000000e221a7223 */ /* 0x040fe2000000001b */
[----:B------:R-:W-:Y:S01]  /*4e70*/  FFMA R24, R34, R10, R29 ;  /* 0x0000000a22187223 */ /* 0x000fe2000000001d */
[----:B------:R-:W-:Y:S01]  /*4e80*/  FFMA R153, R31, R19, R30 ;  /* 0x000000131f997223 */ /* 0x000fe2000000001e */
[C---:B------:R-:W-:Y:S01]  /*4e90*/  FFMA R135, R35.reuse, R7, R28 ;  /* 0x0000000723877223 */ /* 0x040fe2000000001c */
[C---:B------:R-:W-:Y:S01]  /*4ea0*/  FFMA R137, R35.reuse, R15, R26 ;  /* 0x0000000f23897223 */ /* 0x040fe2000000001a */
[C---:B---3--:R-:W-:Y:S01]  /*4eb0*/  FFMA R28, R60.reuse, R4, R125 ;  /* 0x000000043c1c7223 */ /* 0x048fe2000000007d */
[C---:B------:R-:W-:Y:S01]  /*4ec0*/  FFMA R26, R60.reuse, R12, R127 ;  /* 0x0000000c3c1a7223 */ /* 0x040fe2000000007f */
[----:B------:R-:W-:Y:S01]  /*4ed0*/  FFMA R133, R35, R11, R24 ;  /* 0x0000000b23857223 */ /* 0x000fe20000000018 */
[----:B------:R-:W-:Y:S01]  /*4ee0*/  FFMA R24, R60, R16, R131 ;  /* 0x000000103c187223 */ /* 0x000fe20000000083 */
[C---:B------:R-:W-:Y:S01]  /*4ef0*/  FFMA R25, R61.reuse, R5, R28 ;  /* 0x000000053d197223 */ /* 0x040fe2000000001c */
[----:B------:R-:W-:Y:S01]  /*4f00*/  FFMA R27, R61, R13, R26 ;  /* 0x0000000d3d1b7223 */ /* 0x000fe2000000001a */
[-C--:B------:R-:W-:Y:S01]  /*4f10*/  FFMA R33, R33, R17.reuse, R32 ;  /* 0x0000001121217223 */ /* 0x080fe20000000020 */
[----:B------:R-:W-:Y:S01]  /*4f20*/  FFMA R29, R61, R17, R24 ;  /* 0x000000113d1d7223 */ /* 0x000fe20000000018 */
[C---:B------:R-:W-:Y:S01]  /*4f30*/  FFMA R32, R62.reuse, R6, R25 ;  /* 0x000000063e207223 */ /* 0x040fe20000000019 */
[----:B------:R-:W-:Y:S01]  /*4f40*/  FFMA R30, R62, R14, R27 ;  /* 0x0000000e3e1e7223 */ /* 0x000fe2000000001b */
[----:B------:R-:W-:Y:S01]  /*4f50*/  FFMA R60, R60, R8, R129 ;  /* 0x000000083c3c7223 */ /* 0x000fe20000000081 */
[----:B------:R-:W3:Y:S01]  /*4f60*/  LDS.128 R24, [R58+0x3130] ;  /* 0x003130003a187984 */ /* 0x000ee20000000c00 */
[----:B------:R-:W-:Y:S01]  /*4f70*/  FFMA R28, R62, R18, R29 ;  /* 0x000000123e1c7223 */ /* 0x000fe2000000001d */
[C---:B------:R-:W-:Y:S01]  /*4f80*/  FFMA R129, R63.reuse, R7, R32 ;  /* 0x000000073f817223 */ /* 0x040fe20000000020 */
[----:B------:R-:W-:Y:S01]  /*4f90*/  FFMA R127, R63, R15, R30 ;  /* 0x0000000f3f7f7223 */ /* 0x000fe2000000001e */
[----:B------:R-:W-:Y:S01]  /*4fa0*/  FFMA R69, R69, R17, R68 ;  /* 0x0000001145457223 */ /* 0x000fe20000000044 */
[C---:B-1----:R-:W-:Y:S01]  /*4fb0*/  FFMA R32, R64.reuse, R4, R87 ;  /* 0x0000000440207223 */ /* 0x042fe20000000057 */
        /* <DEDUP_REMOVED lines=16> */
[C---:B--2---:R-:W-:Y:S01]  /*50c0*/  FFMA R30, R20.reuse, R8, R97 ;  /* 0x00000008141e7223 */ /* 0x044fe20000000061 */
[----:B------:R-:W-:Y:S01]  /*50d0*/  FFMA R32, R20, R12, R95 ;  /* 0x0000000c14207223 */ /* 0x000fe2000000005f */
[----:B------:R-:W-:Y:S01]  /*50e0*/  FFMA R207, R67, R19, R28 ;  /* 0x0000001343cf7223 */ /* 0x000fe2000000001c */
[----:B------:R-:W-:Y:S01]  /*50f0*/  FFMA R62, R62, R10, R61 ;  /* 0x0000000a3e3e7223 */ /* 0x000fe2000000003d */
[C---:B------:R-:W-:Y:S01]  /*5100*/  FFMA R28, R20.reuse, R16, R101 ;  /* 0x00000010141c7223 */ /* 0x040fe20000000065 */
[C---:B------:R-:W-:Y:S01]  /*5110*/  FFMA R31, R21.reuse, R9, R30 ;  /* 0x00000009151f7223 */ /* 0x040fe2000000001e */
[C---:B------:R-:W-:Y:S01]  /*5120*/  FFMA R29, R21.reuse, R13, R32 ;  /* 0x0000000d151d7223 */ /* 0x040fe20000000020 */
[----:B------:R-:W-:Y:S01]  /*5130*/  FFMA R20, R20, R4, R93 ;  /* 0x0000000414147223 */ /* 0x000fe2000000005d */
[----:B------:R-:W-:Y:S01]  /*5140*/  FFMA R33, R21, R17, R28 ;  /* 0x0000001115217223 */ /* 0x000fe2000000001c */
[----:B------:R-:W-:Y:S01]  /*5150*/  FFMA R125, R63, R11, R62 ;  /* 0x0000000b3f7d7223 */ /* 0x000fe2000000003e */
[C---:B------:R-:W-:Y:S01]  /*5160*/  FFMA R76, R22.reuse, R10, R31 ;  /* 0x0000000a164c7223 */ /* 0x040fe2000000001f */
[----:B------:R-:W-:Y:S01]  /*5170*/  FFMA R21, R21, R5, R20 ;  /* 0x0000000515157223 */ /* 0x000fe20000000014 */
[C---:B------:R-:W-:Y:S01]  /*5180*/  FFMA R78, R22.reuse, R14, R29 ;  /* 0x0000000e164e7223 */ /* 0x040fe2000000001d */
[----:B------:R-:W2:Y:S01]  /*5190*/  LDS.128 R60, [R59+0x140] ;  /* 0x000140003b3c7984 */ /* 0x000ea20000000c00 */
[C---:B------:R-:W-:Y:S01]  /*51a0*/  FFMA R20, R22.reuse, R18, R33 ;  /* 0x0000001216147223 */ /* 0x040fe20000000021 */
[-C--:B------:R-:W-:Y:S01]  /*51b0*/  FFMA R139, R35, R19.reuse, R34 ;  /* 0x00000013238b7223 */ /* 0x080fe20000000022 */
[----:B------:R-:W-:Y:S01]  /*51c0*/  FFMA R22, R22, R6, R21 ;  /* 0x0000000616167223 */ /* 0x000fe20000000015 */
[----:B------:R-:W4:Y:S01]  /*51d0*/  LDS.128 R28, [R59+0x40] ;  /* 0x000040003b1c7984 */ /* 0x000f220000000c00 */
[C---:B------:R-:W-:Y:S01]  /*51e0*/  FFMA R209, R23.reuse, R19, R20 ;  /* 0x0000001317d17223 */ /* 0x040fe20000000014 */
[C---:B---3--:R-:W-:Y:S01]  /*51f0*/  FFMA R20, R24.reuse, R8, R81 ;  /* 0x0000000818147223 */ /* 0x048fe20000000051 */
[C---:B------:R-:W-:Y:S01]  /*5200*/  FFMA R95, R23.reuse, R7, R22 ;  /* 0x00000007175f7223 */ /* 0x040fe20000000016 */
[----:B------:R-:W3:Y:S01]  /*5210*/  LDS.128 R32, [R59+0xc0] ;  /* 0x0000c0003b207984 */ /* 0x000ee20000000c00 */
[----:B------:R-:W-:Y:S01]  /*5220*/  FFMA R22, R24, R12, R77 ;  /* 0x0000000c18167223 */ /* 0x000fe2000000004d */
[----:B------:R-:W-:Y:S01]  /*5230*/  FFMA R64, R64, R8, R85 ;  /* 0x0000000840407223 */ /* 0x000fe20000000055 */
[C---:B------:R-:W-:Y:S01]  /*5240*/  FFMA R93, R23.reuse, R11, R76 ;  /* 0x0000000b175d7223 */ /* 0x040fe2000000004c */
[C---:B------:R-:W-:Y:S01]  /*5250*/  FFMA R76, R24.reuse, R4, R79 ;  /* 0x00000004184c7223 */ /* 0x040fe2000000004f */
[----:B------:R-:W-:Y:S01]  /*5260*/  FFMA R101, R23, R15, R78 ;  /* 0x0000000f17657223 */ /* 0x000fe2000000004e */
[C---:B------:R-:W-:Y:S01]  /*5270*/  FFMA R79, R25.reuse, R13, R22 ;  /* 0x0000000d194f7223 */ /* 0x040fe20000000016 */
[-C--:B------:R-:W-:Y:S01]  /*5280*/  FFMA R81, R25, R9.reuse, R20 ;  /* 0x0000000919517223 */ /* 0x080fe20000000014 */
[----:B------:R-:W-:Y:S01]  /*5290*/  FFMA R65, R65, R9, R64 ;  /* 0x0000000941417223 */ /* 0x000fe20000000040 */
[----:B------:R-:W-:Y:S01]  /*52a0*/  FFMA R24, R24, R16, R83 ;  /* 0x0000001018187223 */ /* 0x000fe20000000053 */
[----:B------:R-:W3:Y:S01]  /*52b0*/  LDS.128 R20, [R58+0xc0] ;  /* 0x0000c0003a147984 */ /* 0x000ee20000000c00 */
[C---:B------:R-:W-:Y:S01]  /*52c0*/  FFMA R77, R25.reuse, R5, R76 ;  /* 0x00000005194d7223 */ /* 0x040fe2000000004c */
[----:B------:R-:W-:Y:S01]  /*52d0*/  FFMA R66, R66, R10, R65 ;  /* 0x0000000a42427223 */ /* 0x000fe20000000041 */
[----:B------:R-:W-:Y:S01]  /*52e0*/  FFMA R25, R25, R17, R24 ;  /* 0x0000001119197223 */ /* 0x000fe20000000018 */
[C---:B------:R-:W-:Y:S01]  /*52f0*/  FFMA R76, R26.reuse, R14, R79 ;  /* 0x0000000e1a4c7223 */ /* 0x040fe2000000004f */
[C---:B------:R-:W-:Y:S01]  /*5300*/  FFMA R78, R26.reuse, R6, R77 ;  /* 0x000000061a4e7223 */ /* 0x040fe2000000004d */
[C---:B------:R-:W-:Y:S01]  /*5310*/  FFMA R24, R26.reuse, R10, R81 ;  /* 0x0000000a1a187223 */ /* 0x040fe20000000051 */
[----:B------:R-:W-:Y:S01]  /*5320*/  FFMA R26, R26, R18, R25 ;  /* 0x000000121a1a7223 */ /* 0x000fe20000000019 */
[----:B------:R-:W-:Y:S01]  /*5330*/  FFMA R87, R67, R11, R66 ;  /* 0x0000000b43577223 */ /* 0x000fe20000000042 */
[C---:B------:R-:W-:Y:S01]  /*5340*/  FFMA R79, R27.reuse, R7, R78 ;  /* 0x000000071b4f7223 */ /* 0x040fe2000000004e */
[----:B------:R-:W3:Y:S01]  /*5350*/  LDS.128 R64, [R59+0x1c0] ;  /* 0x0001c0003b407984 */ /* 0x000ee20000000c00 */
[C---:B------:R-:W-:Y:S01]  /*5360*/  FFMA R77, R27.reuse, R15, R76 ;  /* 0x0000000f1b4d7223 */ /* 0x040fe2000000004c */
[C---:B------:R-:W-:Y:S01]  /*5370*/  FFMA R81, R27.reuse, R11, R24 ;  /* 0x0000000b1b517223 */ /* 0x040fe20000000018 */
[----:B------:R-:W-:Y:S01]  /*5380*/  FFMA R83, R27, R19, R26 ;  /* 0x000000131b537223 */ /* 0x000fe2000000001a */
[C---:B-1----:R-:W-:Y:S01]  /*5390*/  FFMA R4, R68.reuse, R4, R99 ;  /* 0x0000000444047223 */ /* 0x042fe20000000063 */
[----:B------:R-:W1:Y:S01]  /*53a0*/  LDS.128 R24, [R58+0x140] ;  /* 0x000140003a187984 */ /* 0x000e620000000c00 */
[C---:B------:R-:W-:Y:S01]  /*53b0*/  FFMA R8, R68.reuse, R8, R105 ;  /* 0x0000000844087223 */ /* 0x040fe20000000069 */
[C---:B------:R-:W-:Y:S01]  /*53c0*/  FFMA R12, R68.reuse, R12, R103 ;  /* 0x0000000c440c7223 */ /* 0x040fe20000000067 */
[C---:B------:R-:W-:Y:S01]  /*53d0*/  FFMA R5, R69.reuse, R5, R4 ;  /* 0x0000000545057223 */ /* 0x040fe20000000004 */
[----:B------:R-:W-:Y:S01]  /*53e0*/  FFMA R16, R68, R16, R113 ;  /* 0x0000001044107223 */ /* 0x000fe20000000071 */
[C---:B------:R-:W-:Y:S01]  /*53f0*/  FFMA R9, R69.reuse, R9, R8 ;  /* 0x0000000945097223 */ /* 0x040fe20000000008 */
[----:B------:R-:W-:Y:S01]  /*5400*/  FFMA R13, R69, R13, R12 ;  /* 0x0000000d450d7223 */ /* 0x000fe2000000000c */
[----:B------:R-:W-:Y:S01]  /*5410*/  FFMA R6, R70, R6, R5 ;  /* 0x0000000646067223 */ /* 0x000fe20000000005 */
[----:B--2---:R-:W-:Y:S01]  /*5420*/  FFMA R4, R72, R60, R111 ;  /* 0x0000003c48047223 */ /* 0x004fe2000000006f */
[C---:B------:R-:W-:Y:S01]  /*5430*/  FFMA R10, R70.reuse, R10, R9 ;  /* 0x0000000a460a7223 */ /* 0x040fe20000000009 */
[----:B------:R-:W-:Y:S01]  /*5440*/  FFMA R14, R70, R14, R13 ;  /* 0x0000000e460e7223 */ /* 0x000fe2000000000d */
[C---:B------:R-:W-:Y:S01]  /*5450*/  FFMA R85, R71.reuse, R7, R6 ;  /* 0x0000000747557223 */ /* 0x040fe20000000006 */
[C---:B----4-:R-:W-:Y:S01]  /*5460*/  FFMA R6, R72.reuse, R28, R109 ;  /* 0x0000001c48067223 */ /* 0x050fe2000000006d */
[----:B------:R-:W-:Y:S01]  /*5470*/  FFMA R97, R71, R11, R10 ;  /* 0x0000000b47617223 */ /* 0x000fe2000000000a */
[C---:B------:R-:W-:Y:S01]  /*5480*/  FFMA R13, R73.reuse, R61, R4 ;  /* 0x0000003d490d7223 */ /* 0x040fe20000000004 */
[----:B---3--:R-:W-:Y:S01]  /*5490*/  FFMA R8, R72, R32, R107 ;  /* 0x0000002048087223 */ /* 0x008fe2000000006b */
[----:B------:R-:W-:Y:S01]  /*54a0*/  FFMA R11, R73, R29, R6 ;  /* 0x0000001d490b7223 */ /* 0x000fe20000000006 */
[----:B------:R-:W-:Y:S01]  /*54b0*/  FFMA R17, R69, R17, R16 ;  /* 0x0000001145117223 */ /* 0x000fe20000000010 */
[----:B------:R-:W2:Y:S01]  /*54c0*/  LDS.128 R4, [R58+0x1c0] ;  /* 0x0001c0003a047984 */ /* 0x000ea20000000c00 */
        /* <DEDUP_REMOVED lines=24> */
[----:B------:R-:W-:Y:S01]  /*5650*/  FFMA R16, R22, R34, R13 ;  /* 0x0000002216107223 */ /* 0x000fe2000000000d */
[C---:B-1----:R-:W-:Y:S01]  /*5660*/  FFMA R14, R24.reuse, R28, R159 ;  /* 0x0000001c180e7223 */ /* 0x042fe2000000009f */
        /* <DEDUP_REMOVED lines=12> */
[----:B------:R-:W-:Y:S01]  /*5730*/  FFMA R20, R26, R34, R17 ;  /* 0x000000221a147223 */ /* 0x000fe20000000011 */
[C---:B------:R-:W-:Y:S01]  /*5740*/  FFMA R121, R27.reuse, R31, R18 ;  /* 0x0000001f1b797223 */ /* 0x040fe20000000012 */
[C---:B------:R-:W-:Y:S01]  /*5750*/  FFMA R119, R27.reuse, R63, R16 ;  /* 0x0000003f1b777223 */ /* 0x040fe20000000010 */
[C---:B--2---:R-:W-:Y:S01]  /*5760*/  FFMA R18, R4.reuse, R28, R163 ;  /* 0x0000001c04127223 */ /* 0x044fe200000000a3 */
        /* <DEDUP_REMOVED lines=154> */
[C---:B--2---:R-:W-:Y:S01]  /*6110*/  FFMA R4, R8.reuse, R64, R207 ;  /* 0x0000004008047223 */ /* 0x044fe200000000cf */
        /* <DEDUP_REMOVED lines=11> */
[----:B------:R-:W-:Y:S01]  /*61d0*/  FFMA R6, R10, R30, R7 ;  /* 0x0000001e0a067223 */ /* 0x000fe20000000007 */
[----:B------:R-:W-:Y:S01]  /*61e0*/  FFMA R199, R11, R67, R4 ;  /* 0x000000430bc77223 */ /* 0x000fe20000000004 */
[----:B------:R-:W-:Y:S01]  /*61f0*/  FFMA R73, R73, R65, R72 ;  /* 0x0000004149497223 */ /* 0x000fe20000000048 */
[----:B---3--:R-:W-:Y:S01]  /*6200*/  FFMA R4, R12, R64, R209 ;  /* 0x000000400c047223 */ /* 0x008fe200000000d1 */
        /* <DEDUP_REMOVED lines=14> */
[----:B------:R-:W-:Y:S01]  /*62f0*/  LDS.128 R72, [R58+0x50] ;  /* 0x000050003a487984 */ /* 0x000fe20000000c00 */
[C---:B------:R-:W-:Y:S01]  /*6300*/  FFMA R76, R14.reuse, R62, R7 ;  /* 0x0000003e0e4c7223 */ /* 0x040fe20000000007 */
[C---:B------:R-:W-:Y:S01]  /*6310*/  FFMA R78, R14.reuse, R30, R5 ;  /* 0x0000001e0e4e7223 */ /* 0x040fe20000000005 */
[----:B------:R-:W-:Y:S01]  /*6320*/  FFMA R14, R14, R34, R13 ;  /* 0x000000220e0e7223 */ /* 0x000fe2000000000d */
[----:B------:R-:W3:Y:S01]  /*6330*/  LDS.128 R8, [R59+0x150] ;  /* 0x000150003b087984 */ /* 0x000ee20000000c00 */
[C---:B------:R-:W-:Y:S01]  /*6340*/  FFMA R101, R15.reuse, R67, R12 ;  /* 0x000000430f657223 */ /* 0x040fe2000000000c */
[C---:B-1----:R-:W-:Y:S01]  /*6350*/  FFMA R12, R16.reuse, R60, R81 ;  /* 0x0000003c100c7223 */ /* 0x042fe20000000051 */
[----:B------:R-:W-:Y:S01]  /*6360*/  FFMA R95, R15, R35, R14 ;  /* 0x000000230f5f7223 */ /* 0x000fe2000000000e */
[----:B------:R-:W1:Y:S01]  /*6370*/  LDS.128 R20, [R59+0x1d0] ;  /* 0x0001d0003b147984 */ /* 0x000e620000000c00 */
[C---:B------:R-:W-:Y:S01]  /*6380*/  FFMA R14, R16.reuse, R28, R77 ;  /* 0x0000001c100e7223 */ /* 0x040fe2000000004d */
[----:B------:R-:W-:Y:S01]  /*6390*/  FFMA R155, R27, R67, R26 ;  /* 0x000000431b9b7223 */ /* 0x000fe2000000001a */
[C---:B------:R-:W-:Y:S01]  /*63a0*/  FFMA R93, R15.reuse, R63, R76 ;  /* 0x0000003f0f5d7223 */ /* 0x040fe2000000004c */
[----:B------:R-:W4:Y:S01]  /*63b0*/  LDS.128 R4, [R59+0x50] ;  /* 0x000050003b047984 */ /* 0x000f220000000c00 */
        /* <DEDUP_REMOVED lines=11> */
[----:B------:R-:W-:Y:S01]  /*6470*/  FFMA R16, R18, R62, R81 ;  /* 0x0000003e12107223 */ /* 0x000fe20000000051 */
[----:B--2---:R-:W-:Y:S01]  /*6480*/  FFMA R28, R68, R28, R89 ;  /* 0x0000001c441c7223 */ /* 0x004fe20000000059 */
[----:B------:R-:W-:Y:S01]  /*6490*/  FFMA R18, R18, R66, R17 ;  /* 0x0000004212127223 */ /* 0x000fe20000000011 */
[C---:B------:R-:W-:Y:S01]  /*64a0*/  FFMA R79, R19.reuse, R35, R78 ;  /* 0x00000023134f7223 */ /* 0x040fe2000000004e */
[C---:B------:R-:W-:Y:S01]  /*64b0*/  FFMA R77, R19.reuse, R31, R76 ;  /* 0x0000001f134d7223 */ /* 0x040fe2000000004c */
[C---:B------:R-:W-:Y:S01]  /*64c0*/  FFMA R81, R19.reuse, R63, R16 ;  /* 0x0000003f13517223 */ /* 0x040fe20000000010 */
[----:B------:R-:W-:Y:S01]  /*64d0*/  FFMA R83, R19, R67, R18 ;  /* 0x0000004313537223 */ /* 0x000fe20000000012 */
[C---:B------:R-:W-:Y:S01]  /*64e0*/  FFMA R29, R69.reuse, R29, R28 ;  /* 0x0000001d451d7223 */ /* 0x040fe2000000001c */
[C---:B------:R-:W-:Y:S01]  /*64f0*/  FFMA R32, R68.reuse, R32, R85 ;  /* 0x0000002044207223 */ /* 0x040fe20000000055 */
[----:B------:R-:W2:Y:S01]  /*6500*/  LDS.128 R16, [R58+0x150] ;  /* 0x000150003a107984 */ /* 0x000ea20000000c00 */
        /* <DEDUP_REMOVED lines=9> */
[----:B---3--:R-:W-:Y:S01]  /*65a0*/  FFMA R30, R72, R8, R103 ;  /* 0x00000008481e7223 */ /* 0x008fe20000000067 */
[C---:B------:R-:W-:Y:S01]  /*65b0*/  FFMA R85, R71.reuse, R35, R34 ;  /* 0x0000002347557223 */ /* 0x040fe20000000022 */
[----:B------:R-:W-:Y:S01]  /*65c0*/  FFMA R66, R70, R66, R65 ;  /* 0x0000004246427223 */ /* 0x000fe20000000041 */
[----:B------:R-:W-:Y:S01]  /*65d0*/  FFMA R97, R71, R63, R62 ;  /* 0x0000003f47617223 */ /* 0x000fe2000000003e */
[C---:B-1----:R-:W-:Y:S01]  /*65e0*/  FFMA R28, R72.reuse, R20, R109 ;  /* 0x00000014481c7223 */ /* 0x042fe2000000006d */
[----:B------:R-:W-:Y:S01]  /*65f0*/  FFMA R35, R73, R9, R30 ;  /* 0x0000000949237223 */ /* 0x000fe2000000001e */
[----:B------:R-:W-:Y:S01]  /*6600*/  FFMA R99, R71, R67, R66 ;  /* 0x0000004347637223 */ /* 0x000fe20000000042 */
[----:B----4-:R-:W-:Y:S01]  /*6610*/  FFMA R32, R72, R4, R107 ;  /* 0x0000000448207223 */ /* 0x010fe2000000006b */
[C---:B------:R-:W-:Y:S01]  /*6620*/  FFMA R61, R73.reuse, R21, R28 ;  /* 0x00000015493d7223 */ /* 0x040fe2000000001c */
[C---:B------:R-:W-:Y:S01]  /*6630*/  FFMA R34, R74.reuse, R10, R35 ;  /* 0x0000000a4a227223 */ /* 0x040fe20000000023 */
[----:B------:R-:W1:Y:S01]  /*6640*/  LDS.128 R28, [R58+0x1d0] ;  /* 0x0001d0003a1c7984 */ /* 0x000e620000000c00 */
        /* <DEDUP_REMOVED lines=179> */
[C---:B------:R-:W-:Y:S01]  /*7180*/  FFMA R16, R28.reuse, R20, R203 ;  /* 0x000000141c107223 */ /* 0x040fe200000000cb */
[----:B------:R-:W-:Y:S01]  /*7190*/  FFMA R28, R28, R8, R125 ;  /* 0x000000081c1c7223 */ /* 0x000fe2000000007d */
[C---:B------:R-:W-:Y:S01]  /*71a0*/  FFMA R17, R29.reuse, R25, R60 ;  /* 0x000000191d117223 */ /* 0x040fe2000000003c */
[C---:B------:R-:W-:Y:S01]  /*71b0*/  FFMA R19, R29.reuse, R5, R18 ;  /* 0x000000051d137223 */ /* 0x040fe20000000012 */
[----:B------:R-:W2:Y:S01]  /*71c0*/  LDS.128 R64, [R58+0x3150] ;  /* 0x003150003a407984 */ /* 0x000ea20000000c00 */
        /* <DEDUP_REMOVED lines=18> */
[----:B------:R-:W1:Y:S01]  /*72f0*/  LDS.128 R68, [R58+0x31d0] ;  /* 0x0031d0003a447984 */ /* 0x000e620000000c00 */
[----:B------:R-:W-:Y:S01]  /*7300*/  FFMA R16, R34, R22, R29 ;  /* 0x0000001622107223 */ /* 0x000fe2000000001d */
[C---:B------:R-:W-:Y:S01]  /*7310*/  FFMA R129, R35.reuse, R27, R28 ;  /* 0x0000001b23817223 */ /* 0x040fe2000000001c */
[----:B------:R-:W-:Y:S01]  /*7320*/  FFMA R127, R35, R7, R18 ;  /* 0x00000007237f7223 */ /* 0x000fe20000000012 */
        /* <DEDUP_REMOVED lines=17> */
[----:B------:R-:W-:Y:S01]  /*7440*/  LDS.128 R72, [R58+0x60] ;  /* 0x000060003a487984 */ /* 0x000fe20000000c00 */
[-C--:B------:R-:W-:Y:S01]  /*7450*/  FFMA R125, R31, R11.reuse, R30 ;  /* 0x0000000b1f7d7223 */ /* 0x080fe2000000001e */
[C---:B------:R-:W-:Y:S01]  /*7460*/  FFMA R12, R14.reuse, R22, R29 ;  /* 0x000000160e0c7223 */ /* 0x040fe2000000001d */
[----:B------:R-:W-:Y:S01]  /*7470*/  FFMA R14, R14, R26, R13 ;  /* 0x0000001a0e0e7223 */ /* 0x000fe2000000000d */
[----:B------:R-:W3:Y:S01]  /*7480*/  LDS.128 R16, [R59+0x60] ;  /* 0x000060003b107984 */ /* 0x000ee20000000c00 */
[C---:B------:R-:W-:Y:S01]  /*7490*/  FFMA R95, R15.reuse, R11, R76 ;  /* 0x0000000b0f5f7223 */ /* 0x040fe2000000004c */
[C---:B------:R-:W-:Y:S01]  /*74a0*/  FFMA R101, R15.reuse, R23, R12 ;  /* 0x000000170f657223 */ /* 0x040fe2000000000c */
[C---:B------:R-:W-:Y:S01]  /*74b0*/  FFMA R87, R15.reuse, R27, R14 ;  /* 0x0000001b0f577223 */ /* 0x040fe2000000000e */
[----:B------:R-:W4:Y:S01]  /*74c0*/  LDS.128 R32, [R59+0x160] ;  /* 0x000160003b207984 */ /* 0x000f220000000c00 */
[C---:B--2---:R-:W-:Y:S01]  /*74d0*/  FFMA R14, R64.reuse, R4, R77 ;  /* 0x00000004400e7223 */ /* 0x044fe2000000004d */
[C---:B------:R-:W-:Y:S01]  /*74e0*/  FFMA R12, R64.reuse, R8, R81 ;  /* 0x00000008400c7223 */ /* 0x040fe20000000051 */
[C---:B------:R-:W-:Y:S01]  /*74f0*/  FFMA R76, R64.reuse, R24, R79 ;  /* 0x00000018404c7223 */ /* 0x040fe2000000004f */
[----:B------:R-:W2:Y:S01]  /*7500*/  LDS.128 R28, [R59+0xe0] ;  /* 0x0000e0003b1c7984 */ /* 0x000ea20000000c00 */
[----:B------:R-:W-:Y:S01]  /*7510*/  FFMA R93, R15, R7, R78 ;  /* 0x000000070f5d7223 */ /* 0x000fe2000000004e */
        /* <DEDUP_REMOVED lines=9> */
[----:B------:R-:W-:Y:S01]  /*75b0*/  FFMA R64, R66, R10, R81 ;  /* 0x0000000a42407223 */ /* 0x000fe20000000051 */
[----:B-1----:R-:W-:Y:S01]  /*75c0*/  FFMA R4, R68, R4, R89 ;  /* 0x0000000444047223 */ /* 0x002fe20000000059 */
[----:B------:R-:W-:Y:S01]  /*75d0*/  FFMA R66, R66, R22, R65 ;  /* 0x0000001642427223 */ /* 0x000fe20000000041 */
[C---:B------:R-:W-:Y:S01]  /*75e0*/  FFMA R77, R67.reuse, R27, R78 ;  /* 0x0000001b434d7223 */ /* 0x040fe2000000004e */
[C---:B------:R-:W-:Y:S01]  /*75f0*/  FFMA R79, R67.reuse, R7, R76 ;  /* 0x00000007434f7223 */ /* 0x040fe2000000004c */
[C---:B------:R-:W-:Y:S01]  /*7600*/  FFMA R81, R67.reuse, R11, R64 ;  /* 0x0000000b43517223 */ /* 0x040fe20000000040 */
[----:B------:R-:W-:Y:S01]  /*7610*/  FFMA R83, R67, R23, R66 ;  /* 0x0000001743537223 */ /* 0x000fe20000000042 */
[C---:B------:R-:W-:Y:S01]  /*7620*/  FFMA R5, R69.reuse, R5, R4 ;  /* 0x0000000545057223 */ /* 0x040fe20000000004 */
[C---:B------:R-:W-:Y:S01]  /*7630*/  FFMA R8, R68.reuse, R8, R97 ;  /* 0x0000000844087223 */ /* 0x040fe20000000061 */
[----:B------:R-:W1:Y:S01]  /*7640*/  LDS.128 R64, [R58+0x160] ;  /* 0x000160003a407984 */ /* 0x000e620000000c00 */
        /* <DEDUP_REMOVED lines=9> */
[----:B------:R-:W-:Y:S01]  /*76e0*/  LDS.128 R96, [R58+0x170] ;  /* 0x000170003a607984 */ /* 0x000fe20000000c00 */
[----:B------:R-:W-:Y:S01]  /*76f0*/  FFMA R89, R71, R11, R10 ;  /* 0x0000000b47597223 */ /* 0x000fe2000000000a */
[----:B---3--:R-:W-:Y:S01]  /*7700*/  FFMA R6, R72, R16, R103 ;  /* 0x0000001048067223 */ /* 0x008fe20000000067 */
[----:B------:R-:W-:Y:S01]  /*7710*/  FFMA R26, R70, R26, R25 ;  /* 0x0000001a461a7223 */ /* 0x000fe20000000019 */
[----:B----4-:R-:W-:-:S02]  /*7720*/  FFMA R4, R72, R32, R107 ;  /* 0x0000002048047223 */ /* 0x010fc4000000006b */
[----:B------:R-:W-:Y:S01]  /*7730*/  FFMA R11, R73, R17, R6 ;  /* 0x00000011490b7223 */ /* 0x000fe20000000006 */
[C---:B------:R-:W-:Y:S01]  /*7740*/  FFMA R69, R71.reuse, R27, R26 ;  /* 0x0000001b47457223 */ /* 0x040fe2000000001a */
[----:B------:R-:W-:Y:S01]  /*7750*/  FFMA R71, R71, R23, R22 ;  /* 0x0000001747477223 */ /* 0x000fe20000000016 */
[----:B--2---:R-:W-:Y:S01]  /*7760*/  FFMA R8, R72, R28, R109 ;  /* 0x0000001c48087223 */ /* 0x004fe2000000006d */
[C---:B------:R-:W-:Y:S01]  /*7770*/  FFMA R21, R73.reuse, R33, R4 ;  /* 0x0000002149157223 */ /* 0x040fe20000000004 */
[----:B------:R-:W-:Y:S01]  /*7780*/  FFMA R10, R74, R18, R11 ;  /* 0x000000124a0a7223 */ /* 0x000fe2000000000b */
[----:B------:R-:W2:Y:S01]  /*7790*/  LDS.128 R4, [R58+0x1e0] ;  /* 0x0001e0003a047984 */ /* 0x000ea20000000c00 */
[----:B------:R-:W-:Y:S01]  /*77a0*/  FFMA R72, R72, R60, R105 ;  /* 0x0000003c48487223 */ /* 0x000fe20000000069 */
[C---:B------:R-:W-:Y:S01]  /*77b0*/  FFMA R9, R73.reuse, R29, R8 ;  /* 0x0000001d49097223 */ /* 0x040fe20000000008 */
[C---:B------:R-:W-:Y:S01]  /*77c0*/  FFMA R8, R74.reuse, R34, R21 ;  /* 0x000000224a087223 */ /* 0x040fe20000000015 */
[----:B------:R-:W-:Y:S01]  /*77d0*/  LDS.128 R104, [R58+0xf0] ;  /* 0x0000f0003a687984 */ /* 0x000fe20000000c00 */
        /* <DEDUP_REMOVED lines=204> */
[----:B------:R-:W1:Y:S01]  /*84a0*/  LDS.128 R64, [R58+0x3160] ;  /* 0x003160003a407984 */ /* 0x000e620000000c00 */
[----:B------:R-:W-:Y:S01]  /*84b0*/  FFMA R10, R10, R34, R9 ;  /* 0x000000220a0a7223 */ /* 0x000fe20000000009 */
[C---:B------:R-:W-:Y:S01]  /*84c0*/  FFMA R139, R11.reuse, R63, R8 ;  /* 0x0000003f0b8b7223 */ /* 0x040fe20000000008 */
[C---:B------:R-:W-:Y:S01]  /*84d0*/  FFMA R131, R11.reuse, R19, R20 ;  /* 0x000000130b837223 */ /* 0x040fe20000000014 */
[----:B------:R-:W2:Y:S01]  /*84e0*/  LDS.128 R4, [R58+0x31e0] ;  /* 0x0031e0003a047984 */ /* 0x000ea20000000c00 */
[C---:B------:R-:W-:Y:S01]  /*84f0*/  FFMA R129, R11.reuse, R35, R10 ;  /* 0x000000230b817223 */ /* 0x040fe2000000000a */
[C---:B---3--:R-:W-:Y:S01]  /*8500*/  FFMA R8, R12.reuse, R60, R101 ;  /* 0x0000003c0c087223 */ /* 0x048fe20000000065 */
        /* <DEDUP_REMOVED lines=11> */
[----:B------:R-:W-:Y:S01]  /*85c0*/  LDS.128 R108, [R58+0x70] ;  /* 0x000070003a6c7984 */ /* 0x000fe20000000c00 */
[----:B------:R-:W-:Y:S01]  /*85d0*/  FFMA R14, R14, R30, R13 ;  /* 0x0000001e0e0e7223 */ /* 0x000fe2000000000d */
[C---:B------:R-:W-:Y:S01]  /*85e0*/  FFMA R181, R15.reuse, R35, R68 ;  /* 0x000000230fb57223 */ /* 0x040fe20000000044 */
[C---:B------:R-:W-:Y:S01]  /*85f0*/  FFMA R189, R15.reuse, R63, R12 ;  /* 0x0000003f0fbd7223 */ /* 0x040fe2000000000c */
[----:B------:R-:W3:Y:S01]  /*8600*/  LDS.128 R8, [R59+0x70] ;  /* 0x000070003b087984 */ /* 0x000ee20000000c00 */
[C---:B------:R-:W-:Y:S01]  /*8610*/  FFMA R183, R15.reuse, R31, R14 ;  /* 0x0000001f0fb77223 */ /* 0x040fe2000000000e */
[----:B------:R-:W-:-:S02]  /*8620*/  FFMA R185, R15, R19, R70 ;  /* 0x000000130fb97223 */ /* 0x000fc40000000046 */
[----:B------:R-:W4:Y:S04]  /*8630*/  LDS.128 R20, [R59+0xf0] ;  /* 0x0000f0003b147984 */ /* 0x000f280000000c00 */
[----:B------:R-:W4:Y:S04]  /*8640*/  LDS.128 R24, [R59+0x170] ;  /* 0x000170003b187984 */ /* 0x000f280000000c00 */
[----:B------:R2:W4:Y:S04]  /*8650*/  LDS.128 R100, [R59+0x1f0] ;  /* 0x0001f0003b647984 */ /* 0x0005280000000c00 */
[----:B------:R-:W4:Y:S01]  /*8660*/  LDS.128 R92, [R58+0x1f0] ;  /* 0x0001f0003a5c7984 */ /* 0x000f220000000c00 */
[C---:B-1----:R-:W-:Y:S01]  /*8670*/  FFMA R68, R64.reuse, R28, R77 ;  /* 0x0000001c40447223 */ /* 0x042fe2000000004d */
        /* <DEDUP_REMOVED lines=9> */
[-C--:B------:R-:W-:Y:S01]  /*8710*/  FFMA R59, R65, R33.reuse, R12 ;  /* 0x00000021413b7223 */ /* 0x080fe2000000000c */
[C---:B------:R-:W-:Y:S01]  /*8720*/  FFMA R33, R5.reuse, R33, R32 ;  /* 0x0000002105217223 */ /* 0x040fe20000000020 */
[C---:B------:R-:W-:Y:S01]  /*8730*/  FFMA R29, R5.reuse, R29, R28 ;  /* 0x0000001d051d7223 */ /* 0x040fe2000000001c */
[C---:B------:R-:W-:Y:S01]  /*8740*/  FFMA R17, R5.reuse, R17, R16 ;  /* 0x0000001105117223 */ /* 0x040fe20000000010 */
[-C--:B------:R-:W-:Y:S01]  /*8750*/  FFMA R5, R5, R61.reuse, R4 ;  /* 0x0000003d05057223 */ /* 0x080fe20000000004 */
[----:B------:R-:W-:Y:S01]  /*8760*/  FFMA R65, R65, R61, R64 ;  /* 0x0000003d41417223 */ /* 0x000fe20000000040 */
[C---:B------:R-:W-:Y:S01]  /*8770*/  FFMA R64, R66.reuse, R30, R13 ;  /* 0x0000001e42407223 */ /* 0x040fe2000000000d */
[C---:B------:R-:W-:Y:S01]  /*8780*/  FFMA R14, R66.reuse, R18, R15 ;  /* 0x00000012420e7223 */ /* 0x040fe2000000000f */
[-C--:B------:R-:W-:Y:S01]  /*8790*/  FFMA R12, R66, R34.reuse, R59 ;  /* 0x00000022420c7223 */ /* 0x080fe2000000003b */
        /* <DEDUP_REMOVED lines=8> */
[C---:B---3--:R-:W-:Y:S01]  /*8820*/  FFMA R6, R108.reuse, R8, R73 ;  /* 0x000000086c067223 */ /* 0x048fe20000000049 */
[C---:B----4-:R-:W-:Y:S01]  /*8830*/  FFMA R12, R108.reuse, R20, R219 ;  /* 0x000000146c0c7223 */ /* 0x050fe200000000db */
        /* <DEDUP_REMOVED lines=9> */
[----:B------:R-:W-:Y:S01]  /*88d0*/  FFMA R109, R109, R101, R108 ;  /* 0x000000656d6d7223 */ /* 0x000fe2000000006c */
        /* <DEDUP_REMOVED lines=219> */
[----:B------:R-:W-:Y:S01]  /*9690*/  IADD3 R4, P2, R40, UR4, RZ ;  /* 0x0000000428047c10 */ /* 0x000fe2000ff5e0ff */
[C---:B------:R-:W-:Y:S01]  /*96a0*/  FFMA R64, R6.reuse, R102, R33 ;  /* 0x0000006606407223 */ /* 0x040fe20000000021 */
[C---:B------:R-:W-:Y:S01]  /*96b0*/  FFMA R66, R6.reuse, R26, R31 ;  /* 0x0000001a06427223 */ /* 0x040fe2000000001f */
[C---:B------:R-:W-:Y:S01]  /*96c0*/  FFMA R126, R6.reuse, R10, R5 ;  /* 0x0000000a067e7223 */ /* 0x040fe20000000005 */
[----:B------:R-:W-:Y:S01]  /*96d0*/  FFMA R6, R6, R22, R29 ;  /* 0x0000001606067223 */ /* 0x000fe2000000001d */
[----:B------:R-:W-:Y:S01]  /*96e0*/  LDS.128 R32, [R58+0x31f0] ;  /* 0x0031f0003a207984 */ /* 0x000fe20000000c00 */
[----:B------:R-:W-:-:S02]  /*96f0*/  IADD3.X R5, R43, UR5, RZ, P2, !PT ;  /* 0x000000052b057c10 */ /* 0x000fc400097fe4ff */
[----:B------:R-:W-:Y:S01]  /*9700*/  IADD3 R114, P2, R41, UR4, RZ ;  /* 0x0000000429727c10 */ /* 0x000fe2000ff5e0ff */
[----:B------:R-:W1:Y:S01]  /*9710*/  LDS.128 R28, [R58+0x3170] ;  /* 0x003170003a1c7984 */ /* 0x000e620000000c00 */
[----:B------:R-:W-:-:S03]  /*9720*/  IADD3.X R113, R42, UR5, RZ, P3, !PT ;  /* 0x000000052a717c10 */ /* 0x000fc60009ffe4ff */
[----:B------:R-:W-:Y:S06]  /*9730*/  BAR.SYNC 0x0 ;  /* 0x0000000000007b1d */ /* 0x000fec0000000000 */
[----:B------:R-:W-:Y:S01]  /*9740*/  IADD3 R116, P3, R45, UR4, RZ ;  /* 0x000000042d747c10 */ /* 0x000fe2000ff7e0ff */
[----:B------:R-:W-:Y:S01]  /*9750*/  @!PT LDS RZ, [RZ] ;  /* 0x00000000fffff984 */ /* 0x000fe20000000800 */
[----:B------:R-:W-:Y:S01]  /*9760*/  @!PT LDS RZ, [RZ] ;  /* 0x00000000fffff984 */ /* 0x000fe20000000800 */
[----:B------:R-:W-:Y:S01]  /*9770*/  @!PT LDS RZ, [RZ] ;  /* 0x00000000fffff984 */ /* 0x000fe20000000800 */
[----:B------:R2:W-:Y:S01]  /*9780*/  LDGSTS.E.BYPASS.128 [R38], [R4.64], P1 ;  /* 0x0000000004267fae */ /* 0x0005e20008901c46 */
[----:B------:R-:W-:Y:S02]  /*9790*/  IADD3.X R115, R44, UR5, RZ, P2, !PT ;  /* 0x000000052c737c10 */ /* 0x000fe400097fe4ff */
[----:B------:R-:W-:Y:S01]  /*97a0*/  IADD3 R118, P2, R47, UR4, RZ ;  /* 0x000000042f767c10 */ /* 0x000fe2000ff5e0ff */
[----:B------:R1:W-:Y:S01]  /*97b0*/  LDGSTS.E.BYPASS.128 [R2], [R112.64], P1 ;  /* 0x0000000070027fae */ /* 0x0003e20008901c46 */
[----:B------:R-:W-:-:S02]  /*97c0*/  IADD3.X R117, R46, UR5, RZ, P3, !PT ;  /* 0x000000052e757c10 */ /* 0x000fc40009ffe4ff */
[----:B------:R-:W-:Y:S01]  /*97d0*/  IADD3 R120, P3, R48, UR4, RZ ;  /* 0x0000000430787c10 */ /* 0x000fe2000ff7e0ff */
[----:B------:R3:W-:Y:S01]  /*97e0*/  LDGSTS.E.BYPASS.128 [R3], [R114.64], P1 ;  /* 0x0000000072037fae */ /* 0x0007e20008901c46 */
[----:B------:R-:W-:Y:S02]  /*97f0*/  IADD3.X R119, R49, UR5, RZ, P2, !PT ;  /* 0x0000000531777c10 */ /* 0x000fe400097fe4ff */
[----:B------:R-:W-:Y:S01]  /*9800*/  IADD3 R124, P2, R51, UR4, RZ ;  /* 0x00000004337c7c10 */ /* 0x000fe2000ff5e0ff */
[----:B------:R3:W-:Y:S01]  /*9810*/  LDGSTS.E.BYPASS.128 [R37], [R116.64], P1 ;  /* 0x0000000074257fae */ /* 0x0007e20008901c46 */
[----:B------:R-:W-:Y:S01]  /*9820*/  IADD3.X R121, R52, UR5, RZ, P3, !PT ;  /* 0x0000000534797c10 */ /* 0x000fe20009ffe4ff */
[----:B--2---:R-:W-:Y:S01]  /*9830*/  FFMA R5, R7, R23, R6 ;  /* 0x0000001707057223 */ /* 0x004fe20000000006 */
[----:B------:R-:W-:Y:S01]  /*9840*/  IADD3.X R123, R53, UR5, RZ, P4, !PT ;  /* 0x00000005357b7c10 */ /* 0x000fe2000a7fe4ff */
[----:B------:R-:W0:Y:S01]  /*9850*/  LDGDEPBAR ;  /* 0x00000000000079af */ /* 0x000e220000000000 */
[----:B------:R-:W-:Y:S01]  /*9860*/  IADD3.X R125, R54, UR5, RZ, P2, !PT ;  /* 0x00000005367d7c10 */ /* 0x000fe200097fe4ff */
[C---:B------:R-:W-:Y:S01]  /*9870*/  FFMA R4, R7.reuse, R11, R126 ;  /* 0x0000000b07047223 */ /* 0x040fe2000000007e */
[C---:B------:R-:W-:Y:S01]  /*9880*/  FFMA R6, R7.reuse, R27, R66 ;  /* 0x0000001b07067223 */ /* 0x040fe20000000042 */
[----:B------:R3:W-:Y:S01]  /*9890*/  LDGSTS.E.BYPASS.128 [R38+0x4000], [R118.64], P1 ;  /* 0x0400000076267fae */ /* 0x0007e20008901c46 */
[----:B------:R-:W-:Y:S01]  /*98a0*/  FFMA R7, R7, R103, R64 ;  /* 0x0000006707077223 */ /* 0x000fe20000000040 */
[----:B------:R-:W-:-:S02]  /*98b0*/  UIADD3 UR4, UP0, UR4, 0x80, URZ ;  /* 0x0000008004047890 */ /* 0x000fc4000ff1e03f */
[----:B------:R3:W-:Y:S02]  /*98c0*/  LDGSTS.E.BYPASS.128 [R2+0x4000], [R120.64], P1 ;  /* 0x0400000078027fae */ /* 0x0007e40008901c46 */
[----:B------:R-:W-:Y:S02]  /*98d0*/  UIADD3.X UR5, URZ, UR5, URZ, UP0, !UPT ;  /* 0x000000053f057290 */ /* 0x000fe400087fe43f */
[----:B------:R3:W-:Y:S01]  /*98e0*/  LDGSTS.E.BYPASS.128 [R3+0x4000], [R122.64], P1 ;  /* 0x040000007a037fae */ /* 0x0007e20008901c46 */
[C---:B-1----:R-:W-:Y:S01]  /*98f0*/  FFMA R112, R28.reuse, R20, R127 ;  /* 0x000000141c707223 */ /* 0x042fe2000000007f */
[C---:B------:R-:W-:Y:S01]  /*9900*/  FFMA R66, R28.reuse, R8, R65 ;  /* 0x000000081c427223 */ /* 0x040fe20000000041 */
[C---:B------:R-:W-:Y:S01]  /*9910*/  FFMA R64, R28.reuse, R24, R59 ;  /* 0x000000181c407223 */ /* 0x040fe2000000003b */
[----:B------:R3:W-:Y:S01]  /*9920*/  LDGSTS.E.BYPASS.128 [R37+0x4000], [R124.64], P1 ;  /* 0x040000007c257fae */ /* 0x0007e20008901c46 */
[-C--:B------:R-:W-:Y:S01]  /*9930*/  FFMA R28, R28, R100.reuse, R67 ;  /* 0x000000641c1c7223 */ /* 0x080fe20000000043 */
[C---:B------:R-:W-:Y:S01]  /*9940*/  FFMA R100, R32.reuse, R100, R187 ;  /* 0x0000006420647223 */ /* 0x040fe200000000bb */
[C---:B------:R-:W-:Y:S01]  /*9950*/  FFMA R20, R32.reuse, R20, R151 ;  /* 0x0000001420147223 */ /* 0x040fe20000000097 */
[----:B------:R-:W0:Y:S01]  /*9960*/  LDGDEPBAR ;  /* 0x00000000000079af */ /* 0x000e220000000000 */
[C---:B------:R-:W-:Y:S01]  /*9970*/  FFMA R8, R32.reuse, R8, R153 ;  /* 0x0000000820087223 */ /* 0x040fe20000000099 */
[----:B------:R-:W-:Y:S01]  /*9980*/  FFMA R24, R32, R24, R179 ;  /* 0x0000001820187223 */ /* 0x000fe200000000b3 */
[C---:B------:R-:W-:Y:S01]  /*9990*/  FFMA R59, R29.reuse, R21, R112 ;  /* 0x000000151d3b7223 */ /* 0x040fe20000000070 */
[C---:B------:R-:W-:Y:S01]  /*99a0*/  FFMA R65, R29.reuse, R9, R66 ;  /* 0x000000091d417223 */ /* 0x040fe20000000042 */
[C---:B------:R-:W-:Y:S01]  /*99b0*/  FFMA R67, R29.reuse, R25, R64 ;  /* 0x000000191d437223 */ /* 0x040fe20000000040 */
[-C--:B------:R-:W-:Y:S01]  /*99c0*/  FFMA R29, R29, R101.reuse, R28 ;  /* 0x000000651d1d7223 */ /* 0x080fe2000000001c */
[C---:B------:R-:W-:Y:S01]  /*99d0*/  FFMA R101, R33.reuse, R101, R100 ;  /* 0x0000006521657223 */ /* 0x040fe20000000064 */
[C---:B------:R-:W-:Y:S01]  /*99e0*/  FFMA R21, R33.reuse, R21, R20 ;  /* 0x0000001521157223 */ /* 0x040fe20000000014 */
        /* <DEDUP_REMOVED lines=10> */
[-C--:B------:R-:W-:Y:S01]  /*9a90*/  FFMA R65, R31, R23.reuse, R28 ;  /* 0x000000171f417223 */ /* 0x080fe2000000001c */
[C---:B------:R-:W-:Y:S01]  /*9aa0*/  FFMA R33, R35.reuse, R23, R22 ;  /* 0x0000001723217223 */ /* 0x040fe20000000016 */
[C---:B------:R-:W-:Y:S01]  /*9ab0*/  FFMA R32, R35.reuse, R11, R10 ;  /* 0x0000000b23207223 */ /* 0x040fe2000000000a */
[----:B------:R-:W-:Y:S01]  /*9ac0*/  FFMA R34, R35, R27, R34 ;  /* 0x0000001b23227223 */ /* 0x000fe20000000022 */
[----:B------:R-:W-:Y:S01]  /*9ad0*/  FFMA R64, R31, R11, R64 ;  /* 0x0000000b1f407223 */ /* 0x000fe20000000040 */
[----:B------:R-:W-:-:S04]  /*9ae0*/  DEPBAR.LE SB0, 0x0 ;  /* 0x000080000000791a */ /* 0x000fc80000000000 */
[C---:B------:R-:W-:Y:S01]  /*9af0*/  FFMA R66, R31.reuse, R27, R66 ;  /* 0x0000001b1f427223 */ /* 0x040fe20000000042 */
[-C--:B------:R-:W-:Y:S01]  /*9b00*/  FFMA R67, R31, R103.reuse, R30 ;  /* 0x000000671f437223 */ /* 0x080fe2000000001e */
[----:B------:R-:W-:Y:S01]  /*9b10*/  FFMA R35, R35, R103, R102 ;  /* 0x0000006723237223 */ /* 0x000fe20000000066 */
[----:B------:R-:W-:Y:S06]  /*9b20*/  BAR.SYNC 0x0 ;  /* 0x0000000000007b1d */ /* 0x000fec0000000000 */
[----:B---3--:R-:W-:Y:S01]  /*9b30*/  @P0 CALL.REL.NOINC `(.L_x_0) ;  /* 0x0000001000000944 */ /* 0x008fe20003c00000 */
[----:B------:R-:W-:Y:S05]  /*9b40*/  BRA `(.L_x_1) ;  /* 0xffff734000007947 */ /* 0x000fea000383ffff */
.L_x_0:
[----:B------:R-:W1:Y:S01]  /*9b50*/  S2R R2, SR_TID.X ;  /* 0x0000000000027919 */ /* 0x000e620000002100 */
[----:B------:R-:W-:-:S04]  /*9b60*/  DEPBAR.LE SB0, 0x0 ;  /* 0x000080000000791a */ /* 0x000fc80000000000 */
[----:B------:R-:W-:Y:S02]  /*9b70*/  MOV R27, 0x4 ;  /* 0x00000004001b7802 */ /* 0x000fe40000000f00 */
[C---:B------:R-:W-:Y:S02]  /*9b80*/  LOP3.LUT R3, R0.reuse, 0x10, RZ, 0xfc, !PT ;  /* 0x0000001000037812 */ /* 0x040fe400078efcff */
[----:B------:R-:W-:Y:S02]  /*9b90*/  LOP3.LUT R24, R0, 0x48, RZ, 0xfc, !PT ;  /* 0x0000004800187812 */ /* 0x000fe400078efcff */
[----:B-1----:R-:W-:Y:S02]  /*9ba0*/  SHF.R.U32.HI R26, RZ, 0x5, R2 ;  /* 0x00000005ff1a7819 */ /* 0x002fe40000011602 */
[----:B------:R-:W-:Y:S02]  /*9bb0*/  SHF.L.U32 R25, R2, 0x2, RZ ;  /* 0x0000000202197819 */ /* 0x000fe400000006ff */
[----:B------:R-:W-:-:S02]  /*9bc0*/  SGXT.U32 R26, R26, 0x3 ;  /* 0x000000031a1a781a */ /* 0x000fc40000000000 */
[----:B------:R-:W-:-:S03]  /*9bd0*/  LOP3.LUT R25, R36, 0x7c, R25, 0xf8, !PT ;  /* 0x0000007c24197812 */ /* 0x000fc600078ef819 */
[----:B------:R-:W-:Y:S01]  /*9be0*/  IMAD R57, R26, 0x210, R57 ;  /* 0x000002101a397824 */ /* 0x000fe200078e0239 */
[----:B------:R-:W-:Y:S06]  /*9bf0*/  BAR.SYNC 0x0 ;  /* 0x0000000000007b1d */ /* 0x000fec0000000000 */
[----:B------:R-:W-:Y:S01]  /*9c00*/  SHF.L.U32 R2, R57, 0x2, RZ ;  /* 0x0000000239027819 */ /* 0x000fe200000006ff */
[----:B------:R-:W-:Y:S01]  /*9c10*/  STS.128 [R57.X4], R108 ;  /* 0x0000006c39007388 */ /* 0x000fe20000004c00 */
[----:B------:R-:W-:-:S03]  /*9c20*/  ISETP.GE.AND P0, PT, R25, 0x100, PT ;  /* 0x000001001900780c */ /* 0x000fc60003f06270 */
[----:B------:R-:W-:Y:S01]  /*9c30*/  IMAD R26, R26, -0x630, R2 ;  /* 0xfffff9d01a1a7824 */ /* 0x000fe200078e0202 */
[----:B------:R-:W-:Y:S01]  /*9c40*/  STS.128 [R57.X4+0x210], R104 ;  /* 0x0002106839007388 */ /* 0x000fe20000004c00 */
[C---:B------:R-:W-:Y:S02]  /*9c50*/  LOP3.LUT R2, R0.reuse, 0x8, RZ, 0xfc, !PT ;  /* 0x0000000800027812 */ /* 0x040fe400078efcff */
[----:B------:R-:W-:Y:S01]  /*9c60*/  ISETP.LT.AND P1, PT, R0, c[0x0][0x178], !P0 ;  /* 0x00005e0000007a0c */ /* 0x000fe20004721270 */
[----:B------:R-:W-:Y:S01]  /*9c70*/  STS.128 [R57.X4+0x420], R96 ;  /* 0x0004206039007388 */ /* 0x000fe20000004c00 */
[----:B------:R-:W-:Y:S02]  /*9c80*/  ISETP.LT.AND P2, PT, R2, c[0x0][0x178], !P0 ;  /* 0x00005e0002007a0c */ /* 0x000fe40004741270 */
[----:B------:R-:W-:Y:S01]  /*9c90*/  ISETP.LT.AND P3, PT, R3, c[0x0][0x178], !P0 ;  /* 0x00005e0003007a0c */ /* 0x000fe20004761270 */
[----:B------:R-:W-:Y:S04]  /*9ca0*/  STS.128 [R57.X4+0x630], R92 ;  /* 0x0006305c39007388 */ /* 0x000fe80000004c00 */
[----:B------:R-:W-:Y:S06]  /*9cb0*/  BAR.SYNC 0x0 ;  /* 0x0000000000007b1d */ /* 0x000fec0000000000 */
[----:B------:R-:W1:Y:S04]  /*9cc0*/  LDS.128 R28, [R26] ;  /* 0x000000001a1c7984 */ /* 0x000e680000000c00 */
[----:B------:R-:W2:Y:S04]  /*9cd0*/  LDS.128 R36, [R26+0x1080] ;  /* 0x001080001a247984 */ /* 0x000ea80000000c00 */
[----:B------:R-:W3:Y:S04]  /*9ce0*/  LDS.128 R40, [R26+0x2100] ;  /* 0x002100001a287984 */ /* 0x000ee80000000c00 */
[----:B------:R-:W4:Y:S04]  /*9cf0*/  LDS.128 R44, [R26+0x3180] ;  /* 0x003180001a2c7984 */ /* 0x000f280000000c00 */
[----:B------:R-:W-:Y:S06]  /*9d00*/  BAR.SYNC 0x0 ;  /* 0x0000000000007b1d */ /* 0x000fec0000000000 */
[----:B------:R-:W-:Y:S04]  /*9d10*/  STS.128 [R57.X4], R84 ;  /* 0x0000005439007388 */ /* 0x000fe80000004c00 */
[----:B------:R-:W-:Y:S04]  /*9d20*/  STS.128 [R57.X4+0x210], R88 ;  /* 0x0002105839007388 */ /* 0x000fe80000004c00 */
[----:B------:R-:W-:Y:S04]  /*9d30*/  STS.128 [R57.X4+0x420], R80 ;  /* 0x0004205039007388 */ /* 0x000fe80000004c00 */
[----:B------:R-:W-:Y:S04]  /*9d40*/  STS.128 [R57.X4+0x630], R76 ;  /* 0x0006304c39007388 */ /* 0x000fe80000004c00 */
[----:B------:R-:W-:Y:S06]  /*9d50*/  BAR.SYNC 0x0 ;  /* 0x0000000000007b1d */ /* 0x000fec0000000000 */
[----:B------:R-:W1:Y:S04]  /*9d60*/  LDS.128 R48, [R26] ;  /* 0x000000001a307984 */ /* 0x000e680000000c00 */
[----:B------:R-:W1:Y:S04]  /*9d70*/  LDS.128 R52, [R26+0x1080] ;  /* 0x001080001a347984 */ /* 0x000e680000000c00 */
[----:B------:R-:W1:Y:S04]  /*9d80*/  LDS.128 R92, [R26+0x2100] ;  /* 0x002100001a5c7984 */ /* 0x000e680000000c00 */
[----:B------:R-:W1:Y:S04]  /*9d90*/  LDS.128 R96, [R26+0x3180] ;  /* 0x003180001a607984 */ /* 0x000e680000000c00 */
[----:B------:R-:W-:Y:S06]  /*9da0*/  BAR.SYNC 0x0 ;  /* 0x0000000000007b1d */ /* 0x000fec0000000000 */
[----:B------:R-:W-:Y:S04]  /*9db0*/  STS.128 [R57.X4], R72 ;  /* 0x0000004839007388 */ /* 0x000fe80000004c00 */
[----:B------:R-:W-:Y:S04]  /*9dc0*/  STS.128 [R57.X4+0x210], R68 ;  /* 0x0002104439007388 */ /* 0x000fe80000004c00 */
[----:B------:R-:W-:Y:S04]  /*9dd0*/  STS.128 [R57.X4+0x420], R60 ;  /* 0x0004203c39007388 */ /* 0x000fe80000004c00 */
[----:B------:R-:W-:Y:S04]  /*9de0*/  STS.128 [R57.X4+0x630], R16 ;  /* 0x0006301039007388 */ /* 0x000fe80000004c00 */
[----:B------:R-:W-:Y:S06]  /*9df0*/  BAR.SYNC 0x0 ;  /* 0x0000000000007b1d */ /* 0x000fec0000000000 */
[----:B------:R-:W1:Y:S04]  /*9e00*/  LDS.128 R76, [R26] ;  /* 0x000000001a4c7984 */ /* 0x000e680000000c00 */
[----:B------:R-:W1:Y:S01]  /*9e10*/  LDS.128 R80, [R26+0x1080] ;  /* 0x001080001a507984 */ /* 0x000e620000000c00 */
[----:B------:R-:W-:-:S03]  /*9e20*/  LOP3.LUT R16, R0, 0x18, RZ, 0xfc, !PT ;  /* 0x0000001800107812 */ /* 0x000fc600078efcff */
[----:B------:R-:W1:Y:S01]  /*9e30*/  LDS.128 R8, [R26+0x2100] ;  /* 0x002100001a087984 */ /* 0x000e620000000c00 */
[----:B------:R-:W-:Y:S02]  /*9e40*/  LOP3.LUT R17, R0, 0x20, RZ, 0xfc, !PT ;  /* 0x0000002000117812 */ /* 0x000fe400078efcff */
[----:B------:R-:W-:Y:S01]  /*9e50*/  ISETP.LT.AND P4, PT, R16, c[0x0][0x178], !P0 ;  /* 0x00005e0010007a0c */ /* 0x000fe20004781270 */
[----:B------:R-:W1:Y:S04]  /*9e60*/  LDS.128 R20, [R26+0x3180] ;  /* 0x003180001a147984 */ /* 0x000e680000000c00 */
[----:B------:R-:W-:Y:S06]  /*9e70*/  BAR.SYNC 0x0 ;  /* 0x0000000000007b1d */ /* 0x000fec0000000000 */
[----:B------:R2:W-:Y:S01]  /*9e80*/  STS.128 [R57.X4], R12 ;  /* 0x0000000c39007388 */ /* 0x0005e20000004c00 */
[----:B------:R-:W-:-:S02]  /*9e90*/  ISETP.LT.AND P5, PT, R17, c[0x0][0x178], !P0 ;  /* 0x00005e0011007a0c */ /* 0x000fc400047a1270 */
[C---:B------:R-:W-:Y:S01]  /*9ea0*/  LOP3.LUT R18, R0.reuse, 0x38, RZ, 0xfc, !PT ;  /* 0x0000003800127812 */ /* 0x040fe200078efcff */
[----:B------:R-:W-:Y:S01]  /*9eb0*/  STS.128 [R57.X4+0x210], R4 ;  /* 0x0002100439007388 */ /* 0x000fe20000004c00 */
[----:B------:R-:W-:-:S03]  /*9ec0*/  LOP3.LUT R19, R0, 0x40, RZ, 0xfc, !PT ;  /* 0x0000004000137812 */ /* 0x000fc600078efcff */
[----:B------:R-:W-:Y:S04]  /*9ed0*/  STS.128 [R57.X4+0x420], R64 ;  /* 0x0004204039007388 */ /* 0x000fe80000004c00 */
[----:B------:R-:W-:Y:S01]  /*9ee0*/  STS.128 [R57.X4+0x630], R32 ;  /* 0x0006302039007388 */ /* 0x000fe20000004c00 */
[----:B--2---:R-:W-:-:S03]  /*9ef0*/  LEA R12, R2, R25, 0x8 ;  /* 0x00000019020c7211 */ /* 0x004fc600078e40ff */
[----:B------:R-:W-:Y:S06]  /*9f00*/  BAR.SYNC 0x0 ;  /* 0x0000000000007b1d */ /* 0x000fec0000000000 */
[----:B------:R-:W-:Y:S01]  /*9f10*/  LEA R2, R0, R25, 0x8 ;  /* 0x0000001900027211 */ /* 0x000fe200078e40ff */
[----:B------:R-:W-:Y:S01]  /*9f20*/  IMAD.WIDE R4, R12, R27, c[0x0][0x170] ;  /* 0x00005c000c047625 */ /* 0x000fe200078e021b */
[-C--:B------:R-:W-:Y:S01]  /*9f30*/  LEA R6, R3, R25.reuse, 0x8 ;  /* 0x0000001903067211 */ /* 0x080fe200078e40ff */
[----:B------:R-:W-:Y:S01]  /*9f40*/  LDS.128 R32, [R26+0x1080] ;  /* 0x001080001a207984 */ /* 0x000fe20000000c00 */
[----:B------:R-:W-:Y:S01]  /*9f50*/  LEA R13, R16, R25, 0x8 ;  /* 0x00000019100d7211 */ /* 0x000fe200078e40ff */
[----:B------:R-:W-:Y:S01]  /*9f60*/  IMAD.WIDE R2, R2, R27, c[0x0][0x170] ;  /* 0x00005c0002027625 */ /* 0x000fe200078e021b */
[----:B------:R-:W-:-:S02]  /*9f70*/  LEA R14, R17, R25, 0x8 ;  /* 0x00000019110e7211 */ /* 0x000fc400078e40ff */
[----:B------:R-:W-:Y:S01]  /*9f80*/  LOP3.LUT R16, R0, 0x28, RZ, 0xfc, !PT ;  /* 0x0000002800107812 */ /* 0x000fe200078efcff */
[-C--:B------:R-:W-:Y:S01]  /*9f90*/  IMAD.WIDE R6, R6, R27.reuse, c[0x0][0x170] ;  /* 0x00005c0006067625 */ /* 0x080fe200078e021b */
[----:B-1----:R1:W-:Y:S01]  /*9fa0*/  @P1 STG.E.128 [R2.64], R28 ;  /* 0x0000001c02001986 */ /* 0x0023e2000c101d06 */
[----:B------:R-:W-:Y:S02]  /*9fb0*/  LOP3.LUT R17, R0, 0x30, RZ, 0xfc, !PT ;  /* 0x0000003000117812 */ /* 0x000fe400078efcff */
[-C--:B------:R-:W-:Y:S01]  /*9fc0*/  IMAD.WIDE R12, R13, R27.reuse, c[0x0][0x170] ;  /* 0x00005c000d0c7625 */ /* 0x080fe200078e021b */
[----:B------:R-:W2:Y:S01]  /*9fd0*/  LDS.128 R28, [R26] ;  /* 0x000000001a1c7984 */ /* 0x000ea20000000c00 */
[----:B------:R-:W-:Y:S02]  /*9fe0*/  ISETP.LT.AND P1, PT, R16, c[0x0][0x178], !P0 ;  /* 0x00005e0010007a0c */ /* 0x000fe40004721270 */
[----:B------:R-:W-:Y:S01]  /*9ff0*/  IMAD.WIDE R14, R14, R27, c[0x0][0x170] ;  /* 0x00005c000e0e7625 */ /* 0x000fe200078e021b */
[----:B------:R4:W-:Y:S01]  /*a000*/  @P2 STG.E.128 [R4.64], R36 ;  /* 0x0000002404002986 */ /* 0x0009e2000c101d06 */
[----:B------:R-:W-:-:S03]  /*a010*/  ISETP.LT.AND P2, PT, R17, c[0x0][0x178], !P0 ;  /* 0x00005e0011007a0c */ /* 0x000fc60004741270 */
[----:B------:R-:W2:Y:S04]  /*a020*/  LDS.128 R36, [R26+0x2100] ;  /* 0x002100001a247984 */ /* 0x000ea80000000c00 */
[----:B---3--:R3:W-:Y:S01]  /*a030*/  @P3 STG.E.128 [R6.64], R40 ;  /* 0x0000002806003986 */ /* 0x0087e2000c101d06 */
[----:B------:R-:W-:Y:S02]  /*a040*/  ISETP.LT.AND P3, PT, R18, c[0x0][0x178], !P0 ;  /* 0x00005e0012007a0c */ /* 0x000fe40004761270 */
[----:B-1----:R-:W-:Y:S01]  /*a050*/  LEA R2, R16, R25, 0x8 ;  /* 0x0000001910027211 */ /* 0x002fe200078e40ff */
[----:B----4-:R1:W-:Y:S01]  /*a060*/  @P4 STG.E.128 [R12.64], R44 ;  /* 0x0000002c0c004986 */ /* 0x0103e2000c101d06 */
[----:B------:R-:W-:Y:S02]  /*a070*/  ISETP.LT.AND P4, PT, R19, c[0x0][0x178], !P0 ;  /* 0x00005e0013007a0c */ /* 0x000fe40004781270 */
[----:B------:R-:W-:Y:S01]  /*a080*/  LOP3.LUT R16, R0, 0x50, RZ, 0xfc, !PT ;  /* 0x0000005000107812 */ /* 0x000fe200078efcff */
[----:B------:R4:W-:Y:S01]  /*a090*/  @P5 STG.E.128 [R14.64], R48 ;  /* 0x000000300e005986 */ /* 0x0009e2000c101d06 */
[----:B------:R-:W-:Y:S01]  /*a0a0*/  ISETP.LT.AND P5, PT, R24, c[0x0][0x178], !P0 ;  /* 0x00005e0018007a0c */ /* 0x000fe200047a1270 */
[----:B------:R-:W-:Y:S01]  /*a0b0*/  IMAD.WIDE R2, R2, R27, c[0x0][0x170] ;  /* 0x00005c0002027625 */ /* 0x000fe200078e021b */
[----:B------:R-:W-:-:S02]  /*a0c0*/  LEA R4, R17, R25, 0x8 ;  /* 0x0000001911047211 */ /* 0x000fc400078e40ff */
[----:B------:R-:W-:Y:S02]  /*a0d0*/  LOP3.LUT R17, R0, 0x58, RZ, 0xfc, !PT ;  /* 0x0000005800117812 */ /* 0x000fe400078efcff */
[----:B------:R2:W-:Y:S01]  /*a0e0*/  @P1 STG.E.128 [R2.64], R52 ;  /* 0x0000003402001986 */ /* 0x0005e2000c101d06 */
[----:B------:R-:W-:Y:S01]  /*a0f0*/  IMAD.WIDE R4, R4, R27, c[0x0][0x170] ;  /* 0x00005c0004047625 */ /* 0x000fe200078e021b */
[----:B------:R-:W-:Y:S02]  /*a100*/  ISETP.LT.AND P1, PT, R16, c[0x0][0x178], !P0 ;  /* 0x00005e0010007a0c */ /* 0x000fe40004721270 */
[-C--:B---3--:R-:W-:Y:S02]  /*a110*/  LEA R6, R18, R25.reuse, 0x8 ;  /* 0x0000001912067211 */ /* 0x088fe400078e40ff */
[----:B------:R-:W-:Y:S01]  /*a120*/  LOP3.LUT R18, R0, 0x60, RZ, 0xfc, !PT ;  /* 0x0000006000127812 */ /* 0x000fe200078efcff */
[----:B------:R3:W-:Y:S01]  /*a130*/  @P2 STG.E.128 [R4.64], R92 ;  /* 0x0000005c04002986 */ /* 0x0007e2000c101d06 */
[----:B-1----:R-:W-:Y:S01]  /*a140*/  LEA R12, R19, R25, 0x8 ;  /* 0x00000019130c7211 */ /* 0x002fe200078e40ff */
[----:B------:R-:W-:Y:S01]  /*a150*/  IMAD.WIDE R6, R6, R27, c[0x0][0x170] ;  /* 0x00005c0006067625 */ /* 0x000fe200078e021b */
[----:B------:R-:W-:-:S02]  /*a160*/  LOP3.LUT R19, R0, 0x68, RZ, 0xfc, !PT ;  /* 0x0000006800137812 */ /* 0x000fc400078efcff */
[----:B----4-:R-:W-:Y:S01]  /*a170*/  LEA R14, R24, R25, 0x8 ;  /* 0x00000019180e7211 */ /* 0x010fe200078e40ff */
[-C--:B------:R-:W-:Y:S01]  /*a180*/  IMAD.WIDE R12, R12, R27.reuse, c[0x0][0x170] ;  /* 0x00005c000c0c7625 */ /* 0x080fe200078e021b */
[C---:B------:R-:W-:Y:S01]  /*a190*/  LOP3.LUT R24, R0.reuse, 0x70, RZ, 0xfc, !PT ;  /* 0x0000007000187812 */ /* 0x040fe200078efcff */
[----:B------:R1:W-:Y:S01]  /*a1a0*/  @P3 STG.E.128 [R6.64], R96 ;  /* 0x0000006006003986 */ /* 0x0003e2000c101d06 */
[----:B------:R-:W-:Y:S01]  /*a1b0*/  LOP3.LUT R0, R0, 0x78, RZ, 0xfc, !PT ;  /* 0x0000007800007812 */ /* 0x000fe200078efcff */
[----:B------:R-:W-:Y:S01]  /*a1c0*/  IMAD.WIDE R14, R14, R27, c[0x0][0x170] ;  /* 0x00005c000e0e7625 */ /* 0x000fe200078e021b */
[----:B------:R-:W-:Y:S01]  /*a1d0*/  ISETP.LT.AND P2, PT, R17, c[0x0][0x178], !P0 ;  /* 0x00005e0011007a0c */ /* 0x000fe20004741270 */
[----:B------:R4:W-:Y:S01]  /*a1e0*/  @P4 STG.E.128 [R12.64], R76 ;  /* 0x0000004c0c004986 */ /* 0x0009e2000c101d06 */
[----:B------:R-:W-:Y:S02]  /*a1f0*/  ISETP.LT.AND P3, PT, R18, c[0x0][0x178], !P0 ;  /* 0x00005e0012007a0c */ /* 0x000fe40004761270 */
[----:B--2---:R-:W-:Y:S01]  /*a200*/  LEA R2, R16, R25, 0x8 ;  /* 0x0000001910027211 */ /* 0x004fe200078e40ff */
[----:B------:R2:W-:Y:S01]  /*a210*/  @P5 STG.E.128 [R14.64], R80 ;  /* 0x000000500e005986 */ /* 0x0005e2000c101d06 */
[----:B------:R-:W-:-:S02]  /*a220*/  ISETP.LT.AND P4, PT, R19, c[0x0][0x178], !P0 ;  /* 0x00005e0013007a0c */ /* 0x000fc40004781270 */
[----:B---3--:R-:W-:Y:S01]  /*a230*/  LEA R4, R17, R25, 0x8 ;  /* 0x0000001911047211 */ /* 0x008fe200078e40ff */
[-C--:B------:R-:W-:Y:S01]  /*a240*/  IMAD.WIDE R2, R2, R27.reuse, c[0x0][0x170] ;  /* 0x00005c0002027625 */ /* 0x080fe200078e021b */
[----:B------:R-:W-:Y:S02]  /*a250*/  ISETP.LT.AND P5, PT, R24, c[0x0][0x178], !P0 ;  /* 0x00005e0018007a0c */ /* 0x000fe400047a1270 */
[----:B------:R-:W-:Y:S01]  /*a260*/  ISETP.LT.AND P0, PT, R0, c[0x0][0x178], !P0 ;  /* 0x00005e0000007a0c */ /* 0x000fe20004701270 */
[----:B------:R-:W-:Y:S01]  /*a270*/  IMAD.WIDE R4, R4, R27, c[0x0][0x170] ;  /* 0x00005c0004047625 */ /* 0x000fe200078e021b */
[----:B------:R3:W-:Y:S01]  /*a280*/  @P1 STG.E.128 [R2.64], R8 ;  /* 0x0000000802001986 */ /* 0x0007e2000c101d06 */
[----:B-1----:R-:W-:-:S03]  /*a290*/  LEA R6, R18, R25, 0x8 ;  /* 0x0000001912067211 */ /* 0x002fc600078e40ff */
[----:B------:R3:W-:Y:S01]  /*a2a0*/  @P2 STG.E.128 [R4.64], R20 ;  /* 0x0000001404002986 */ /* 0x0007e2000c101d06 */
[----:B----4-:R-:W-:Y:S01]  /*a2b0*/  LEA R12, R19, R25, 0x8 ;  /* 0x00000019130c7211 */ /* 0x010fe200078e40ff */
[----:B------:R-:W-:Y:S01]  /*a2c0*/  IMAD.WIDE R6, R6, R27, c[0x0][0x170] ;  /* 0x00005c0006067625 */ /* 0x000fe200078e021b */
[----:B--2---:R-:W-:-:S03]  /*a2d0*/  LEA R14, R24, R25, 0x8 ;  /* 0x00000019180e7211 */ /* 0x004fc600078e40ff */
[-C--:B------:R-:W-:Y:S01]  /*a2e0*/  IMAD.WIDE R12, R12, R27.reuse, c[0x0][0x170] ;  /* 0x00005c000c0c7625 */ /* 0x080fe200078e021b */
[----:B------:R3:W-:Y:S03]  /*a2f0*/  @P3 STG.E.128 [R6.64], R28 ;  /* 0x0000001c06003986 */ /* 0x0007e6000c101d06 */
[----:B------:R-:W-:Y:S01]  /*a300*/  IMAD.WIDE R14, R14, R27, c[0x0][0x170] ;  /* 0x00005c000e0e7625 */ /* 0x000fe200078e021b */
[----:B------:R3:W-:Y:S04]  /*a310*/  @P4 STG.E.128 [R12.64], R32 ;  /* 0x000000200c004986 */ /* 0x0007e8000c101d06 */
[----:B------:R3:W-:Y:S01]  /*a320*/  @P5 STG.E.128 [R14.64], R36 ;  /* 0x000000240e005986 */ /* 0x0007e2000c101d06 */
[----:B------:R-:W-:Y:S05]  /*a330*/  @!P0 EXIT ;  /* 0x000000000000894d */ /* 0x000fea0003800000 */
[----:B---3--:R-:W1:Y:S01]  /*a340*/  LDS.128 R4, [R26+0x3180] ;  /* 0x003180001a047984 */ /* 0x008e620000000c00 */
[----:B------:R-:W-:-:S05]  /*a350*/  LEA R2, R0, R25, 0x8 ;  /* 0x0000001900027211 */ /* 0x000fca00078e40ff */
[----:B------:R-:W-:-:S05]  /*a360*/  IMAD.WIDE R2, R2, R27, c[0x0][0x170] ;  /* 0x00005c0002027625 */ /* 0x000fca00078e021b */
[----:B-1----:R-:W-:Y:S01]  /*a370*/  STG.E.128 [R2.64], R4 ;  /* 0x0000000402007986 */ /* 0x002fe2000c101d06 */
[----:B------:R-:W-:Y:S05]  /*a380*/  EXIT ;  /* 0x000000000000794d */ /* 0x000fea0003800000 */
.L_x_2:
[----:B------:R-:W-:-:S00]  /*a390*/  BRA `(.L_x_2) ;  /* 0xfffffff000007947 */ /* 0x000fc0000383ffff */
[----:B------:R-:W-:-:S00]  /*a3a0*/  NOP ;  /* 0x0000000000007918 */ /* 0x000fc00000000000 */
        /* <DEDUP_REMOVED lines=13> */
.L_x_3:


//--------------------- .nv.shared.triton_mm      --------------------------
	.section	.nv.shared.triton_mm,"aw",@nobits
	.align	16
